//
// Generated by NVIDIA NVVM Compiler
//
// Compiler Build ID: CL-36424714
// Cuda compilation tools, release 13.0, V13.0.88
// Based on NVVM 20.0.0
//

.version 9.0
.target sm_100
.address_size 64

	// .globl	_Z24depth_attn_weight_kerneliiiiiPKfS0_PKiS2_S2_S2_PiPbPf

.visible .entry _Z24depth_attn_weight_kerneliiiiiPKfS0_PKiS2_S2_S2_PiPbPf(
	.param .u32 _Z24depth_attn_weight_kerneliiiiiPKfS0_PKiS2_S2_S2_PiPbPf_param_0,
	.param .u32 _Z24depth_attn_weight_kerneliiiiiPKfS0_PKiS2_S2_S2_PiPbPf_param_1,
	.param .u32 _Z24depth_attn_weight_kerneliiiiiPKfS0_PKiS2_S2_S2_PiPbPf_param_2,
	.param .u32 _Z24depth_attn_weight_kerneliiiiiPKfS0_PKiS2_S2_S2_PiPbPf_param_3,
	.param .u32 _Z24depth_attn_weight_kerneliiiiiPKfS0_PKiS2_S2_S2_PiPbPf_param_4,
	.param .u64 .ptr .align 1 _Z24depth_attn_weight_kerneliiiiiPKfS0_PKiS2_S2_S2_PiPbPf_param_5,
	.param .u64 .ptr .align 1 _Z24depth_attn_weight_kerneliiiiiPKfS0_PKiS2_S2_S2_PiPbPf_param_6,
	.param .u64 .ptr .align 1 _Z24depth_attn_weight_kerneliiiiiPKfS0_PKiS2_S2_S2_PiPbPf_param_7,
	.param .u64 .ptr .align 1 _Z24depth_attn_weight_kerneliiiiiPKfS0_PKiS2_S2_S2_PiPbPf_param_8,
	.param .u64 .ptr .align 1 _Z24depth_attn_weight_kerneliiiiiPKfS0_PKiS2_S2_S2_PiPbPf_param_9,
	.param .u64 .ptr .align 1 _Z24depth_attn_weight_kerneliiiiiPKfS0_PKiS2_S2_S2_PiPbPf_param_10,
	.param .u64 .ptr .align 1 _Z24depth_attn_weight_kerneliiiiiPKfS0_PKiS2_S2_S2_PiPbPf_param_11,
	.param .u64 .ptr .align 1 _Z24depth_attn_weight_kerneliiiiiPKfS0_PKiS2_S2_S2_PiPbPf_param_12,
	.param .u64 .ptr .align 1 _Z24depth_attn_weight_kerneliiiiiPKfS0_PKiS2_S2_S2_PiPbPf_param_13
)
{
	.reg .pred 	%p<15>;
	.reg .b16 	%rs<2>;
	.reg .b32 	%r<35>;
	.reg .b32 	%f<112>;
	.reg .b64 	%rd<76>;

	ld.param.u32 	%r17, [_Z24depth_attn_weight_kerneliiiiiPKfS0_PKiS2_S2_S2_PiPbPf_param_0];
	ld.param.u32 	%r21, [_Z24depth_attn_weight_kerneliiiiiPKfS0_PKiS2_S2_S2_PiPbPf_param_1];
	ld.param.u32 	%r18, [_Z24depth_attn_weight_kerneliiiiiPKfS0_PKiS2_S2_S2_PiPbPf_param_2];
	ld.param.u32 	%r19, [_Z24depth_attn_weight_kerneliiiiiPKfS0_PKiS2_S2_S2_PiPbPf_param_3];
	ld.param.u32 	%r20, [_Z24depth_attn_weight_kerneliiiiiPKfS0_PKiS2_S2_S2_PiPbPf_param_4];
	ld.param.u64 	%rd23, [_Z24depth_attn_weight_kerneliiiiiPKfS0_PKiS2_S2_S2_PiPbPf_param_5];
	ld.param.u64 	%rd24, [_Z24depth_attn_weight_kerneliiiiiPKfS0_PKiS2_S2_S2_PiPbPf_param_6];
	ld.param.u64 	%rd25, [_Z24depth_attn_weight_kerneliiiiiPKfS0_PKiS2_S2_S2_PiPbPf_param_7];
	ld.param.u64 	%rd31, [_Z24depth_attn_weight_kerneliiiiiPKfS0_PKiS2_S2_S2_PiPbPf_param_8];
	ld.param.u64 	%rd26, [_Z24depth_attn_weight_kerneliiiiiPKfS0_PKiS2_S2_S2_PiPbPf_param_9];
	ld.param.u64 	%rd27, [_Z24depth_attn_weight_kerneliiiiiPKfS0_PKiS2_S2_S2_PiPbPf_param_10];
	ld.param.u64 	%rd28, [_Z24depth_attn_weight_kerneliiiiiPKfS0_PKiS2_S2_S2_PiPbPf_param_11];
	ld.param.u64 	%rd29, [_Z24depth_attn_weight_kerneliiiiiPKfS0_PKiS2_S2_S2_PiPbPf_param_12];
	ld.param.u64 	%rd30, [_Z24depth_attn_weight_kerneliiiiiPKfS0_PKiS2_S2_S2_PiPbPf_param_13];
	cvta.to.global.u64 	%rd1, %rd31;
	mov.u32 	%r1, %ctaid.x;
	mov.u32 	%r2, %ctaid.y;
	mov.u32 	%r3, %tid.x;
	setp.ge.s32 	%p1, %r1, %r21;
	@%p1 bra 	$L__BB0_19;
	cvta.to.global.u64 	%rd32, %rd27;
	mul.wide.u32 	%rd33, %r1, 4;
	add.s64 	%rd34, %rd32, %rd33;
	ld.global.nc.u32 	%r22, [%rd34];
	setp.ge.s32 	%p2, %r3, %r22;
	setp.ge.s32 	%p3, %r2, %r19;
	or.pred  	%p4, %p3, %p2;
	@%p4 bra 	$L__BB0_19;
	cvta.to.global.u64 	%rd35, %rd26;
	add.s64 	%rd37, %rd35, %rd33;
	ld.global.nc.u32 	%r23, [%rd37];
	add.s32 	%r4, %r23, %r3;
	setp.eq.s32 	%p5, %r2, 0;
	@%p5 bra 	$L__BB0_4;
	mul.wide.s32 	%rd38, %r4, 4;
	add.s64 	%rd39, %rd1, %rd38;
	ld.global.nc.u32 	%r32, [%rd39];
	bra.uni 	$L__BB0_5;
$L__BB0_4:
	cvta.to.global.u64 	%rd40, %rd28;
	mul.wide.s32 	%rd41, %r4, 4;
	add.s64 	%rd42, %rd40, %rd41;
	st.global.u32 	[%rd42], %r3;
	add.s64 	%rd43, %rd1, %rd41;
	ld.global.nc.u32 	%r32, [%rd43];
	cvt.s64.s32 	%rd44, %r32;
	cvta.to.global.u64 	%rd45, %rd29;
	add.s64 	%rd46, %rd45, %rd44;
	mov.b16 	%rs1, 0;
	st.global.u8 	[%rd46], %rs1;
$L__BB0_5:
	cvta.to.global.u64 	%rd47, %rd25;
	mul.wide.s32 	%rd48, %r4, 4;
	add.s64 	%rd49, %rd47, %rd48;
	ld.global.nc.u32 	%r24, [%rd49];
	mul.lo.s32 	%r25, %r24, %r17;
	cvt.s64.s32 	%rd50, %r25;
	mul.lo.s32 	%r26, %r20, %r2;
	cvt.s64.s32 	%rd51, %r26;
	add.s64 	%rd52, %rd50, %rd51;
	cvta.to.global.u64 	%rd53, %rd24;
	shl.b64 	%rd54, %rd52, 2;
	add.s64 	%rd69, %rd53, %rd54;
	mul.lo.s32 	%r27, %r32, %r17;
	cvt.s64.s32 	%rd55, %r27;
	add.s64 	%rd56, %rd55, %rd51;
	cvta.to.global.u64 	%rd57, %rd23;
	shl.b64 	%rd58, %rd56, 2;
	add.s64 	%rd68, %rd57, %rd58;
	mul.lo.s32 	%r28, %r19, %r18;
	mul.lo.s32 	%r29, %r28, %r32;
	cvt.s64.s32 	%rd59, %r29;
	mul.lo.s32 	%r30, %r18, %r2;
	cvt.s64.s32 	%rd60, %r30;
	cvt.u64.u32 	%rd61, %r3;
	add.s64 	%rd62, %rd60, %rd61;
	add.s64 	%rd63, %rd62, %rd59;
	cvta.to.global.u64 	%rd64, %rd30;
	shl.b64 	%rd65, %rd63, 2;
	add.s64 	%rd4, %rd64, %rd65;
	setp.lt.s32 	%p6, %r20, 1;
	mov.f32 	%f111, 0f00000000;
	@%p6 bra 	$L__BB0_18;
	and.b32  	%r8, %r20, 15;
	setp.lt.u32 	%p7, %r20, 16;
	mov.f32 	%f111, 0f00000000;
	@%p7 bra 	$L__BB0_9;
	and.b32  	%r31, %r20, 2147483632;
	neg.s32 	%r33, %r31;
	mov.f32 	%f111, 0f00000000;
$L__BB0_8:
	.pragma "nounroll";
	ld.global.nc.f32 	%f18, [%rd68];
	ld.global.nc.f32 	%f19, [%rd69];
	fma.rn.f32 	%f20, %f18, %f19, %f111;
	ld.global.nc.f32 	%f21, [%rd68+4];
	ld.global.nc.f32 	%f22, [%rd69+4];
	fma.rn.f32 	%f23, %f21, %f22, %f20;
	ld.global.nc.f32 	%f24, [%rd68+8];
	ld.global.nc.f32 	%f25, [%rd69+8];
	fma.rn.f32 	%f26, %f24, %f25, %f23;
	ld.global.nc.f32 	%f27, [%rd68+12];
	ld.global.nc.f32 	%f28, [%rd69+12];
	fma.rn.f32 	%f29, %f27, %f28, %f26;
	ld.global.nc.f32 	%f30, [%rd68+16];
	ld.global.nc.f32 	%f31, [%rd69+16];
	fma.rn.f32 	%f32, %f30, %f31, %f29;
	ld.global.nc.f32 	%f33, [%rd68+20];
	ld.global.nc.f32 	%f34, [%rd69+20];
	fma.rn.f32 	%f35, %f33, %f34, %f32;
	ld.global.nc.f32 	%f36, [%rd68+24];
	ld.global.nc.f32 	%f37, [%rd69+24];
	fma.rn.f32 	%f38, %f36, %f37, %f35;
	ld.global.nc.f32 	%f39, [%rd68+28];
	ld.global.nc.f32 	%f40, [%rd69+28];
	fma.rn.f32 	%f41, %f39, %f40, %f38;
	ld.global.nc.f32 	%f42, [%rd68+32];
	ld.global.nc.f32 	%f43, [%rd69+32];
	fma.rn.f32 	%f44, %f42, %f43, %f41;
	ld.global.nc.f32 	%f45, [%rd68+36];
	ld.global.nc.f32 	%f46, [%rd69+36];
	fma.rn.f32 	%f47, %f45, %f46, %f44;
	ld.global.nc.f32 	%f48, [%rd68+40];
	ld.global.nc.f32 	%f49, [%rd69+40];
	fma.rn.f32 	%f50, %f48, %f49, %f47;
	ld.global.nc.f32 	%f51, [%rd68+44];
	ld.global.nc.f32 	%f52, [%rd69+44];
	fma.rn.f32 	%f53, %f51, %f52, %f50;
	ld.global.nc.f32 	%f54, [%rd68+48];
	ld.global.nc.f32 	%f55, [%rd69+48];
	fma.rn.f32 	%f56, %f54, %f55, %f53;
	ld.global.nc.f32 	%f57, [%rd68+52];
	ld.global.nc.f32 	%f58, [%rd69+52];
	fma.rn.f32 	%f59, %f57, %f58, %f56;
	ld.global.nc.f32 	%f60, [%rd68+56];
	ld.global.nc.f32 	%f61, [%rd69+56];
	fma.rn.f32 	%f62, %f60, %f61, %f59;
	ld.global.nc.f32 	%f63, [%rd68+60];
	ld.global.nc.f32 	%f64, [%rd69+60];
	fma.rn.f32 	%f111, %f63, %f64, %f62;
	add.s64 	%rd69, %rd69, 64;
	add.s64 	%rd68, %rd68, 64;
	add.s32 	%r33, %r33, 16;
	setp.ne.s32 	%p8, %r33, 0;
	@%p8 bra 	$L__BB0_8;
$L__BB0_9:
	setp.eq.s32 	%p9, %r8, 0;
	@%p9 bra 	$L__BB0_18;
	and.b32  	%r12, %r20, 7;
	setp.lt.u32 	%p10, %r8, 8;
	@%p10 bra 	$L__BB0_12;
	ld.global.nc.f32 	%f66, [%rd68];
	ld.global.nc.f32 	%f67, [%rd69];
	fma.rn.f32 	%f68, %f66, %f67, %f111;
	ld.global.nc.f32 	%f69, [%rd68+4];
	ld.global.nc.f32 	%f70, [%rd69+4];
	fma.rn.f32 	%f71, %f69, %f70, %f68;
	ld.global.nc.f32 	%f72, [%rd68+8];
	ld.global.nc.f32 	%f73, [%rd69+8];
	fma.rn.f32 	%f74, %f72, %f73, %f71;
	ld.global.nc.f32 	%f75, [%rd68+12];
	ld.global.nc.f32 	%f76, [%rd69+12];
	fma.rn.f32 	%f77, %f75, %f76, %f74;
	ld.global.nc.f32 	%f78, [%rd68+16];
	ld.global.nc.f32 	%f79, [%rd69+16];
	fma.rn.f32 	%f80, %f78, %f79, %f77;
	ld.global.nc.f32 	%f81, [%rd68+20];
	ld.global.nc.f32 	%f82, [%rd69+20];
	fma.rn.f32 	%f83, %f81, %f82, %f80;
	ld.global.nc.f32 	%f84, [%rd68+24];
	ld.global.nc.f32 	%f85, [%rd69+24];
	fma.rn.f32 	%f86, %f84, %f85, %f83;
	ld.global.nc.f32 	%f87, [%rd68+28];
	ld.global.nc.f32 	%f88, [%rd69+28];
	fma.rn.f32 	%f111, %f87, %f88, %f86;
	add.s64 	%rd69, %rd69, 32;
	add.s64 	%rd68, %rd68, 32;
$L__BB0_12:
	setp.eq.s32 	%p11, %r12, 0;
	@%p11 bra 	$L__BB0_18;
	and.b32  	%r13, %r20, 3;
	setp.lt.u32 	%p12, %r12, 4;
	@%p12 bra 	$L__BB0_15;
	ld.global.nc.f32 	%f90, [%rd68];
	ld.global.nc.f32 	%f91, [%rd69];
	fma.rn.f32 	%f92, %f90, %f91, %f111;
	ld.global.nc.f32 	%f93, [%rd68+4];
	ld.global.nc.f32 	%f94, [%rd69+4];
	fma.rn.f32 	%f95, %f93, %f94, %f92;
	ld.global.nc.f32 	%f96, [%rd68+8];
	ld.global.nc.f32 	%f97, [%rd69+8];
	fma.rn.f32 	%f98, %f96, %f97, %f95;
	ld.global.nc.f32 	%f99, [%rd68+12];
	ld.global.nc.f32 	%f100, [%rd69+12];
	fma.rn.f32 	%f111, %f99, %f100, %f98;
	add.s64 	%rd69, %rd69, 16;
	add.s64 	%rd68, %rd68, 16;
$L__BB0_15:
	setp.eq.s32 	%p13, %r13, 0;
	@%p13 bra 	$L__BB0_18;
	neg.s32 	%r34, %r13;
$L__BB0_17:
	.pragma "nounroll";
	ld.global.nc.f32 	%f101, [%rd68];
	ld.global.nc.f32 	%f102, [%rd69];
	fma.rn.f32 	%f111, %f101, %f102, %f111;
	add.s64 	%rd69, %rd69, 4;
	add.s64 	%rd68, %rd68, 4;
	add.s32 	%r34, %r34, 1;
	setp.ne.s32 	%p14, %r34, 0;
	@%p14 bra 	$L__BB0_17;
$L__BB0_18:
	st.global.f32 	[%rd4], %f111;
$L__BB0_19:
	ret;

}
	// .globl	_Z33depth_attn_weight_grad_bev_kerneliiiiiPKfS0_PKiS2_S2_S2_Pf
.visible .entry _Z33depth_attn_weight_grad_bev_kerneliiiiiPKfS0_PKiS2_S2_S2_Pf(
	.param .u32 _Z33depth_attn_weight_grad_bev_kerneliiiiiPKfS0_PKiS2_S2_S2_Pf_param_0,
	.param .u32 _Z33depth_attn_weight_grad_bev_kerneliiiiiPKfS0_PKiS2_S2_S2_Pf_param_1,
	.param .u32 _Z33depth_attn_weight_grad_bev_kerneliiiiiPKfS0_PKiS2_S2_S2_Pf_param_2,
	.param .u32 _Z33depth_attn_weight_grad_bev_kerneliiiiiPKfS0_PKiS2_S2_S2_Pf_param_3,
	.param .u32 _Z33depth_attn_weight_grad_bev_kerneliiiiiPKfS0_PKiS2_S2_S2_Pf_param_4,
	.param .u64 .ptr .align 1 _Z33depth_attn_weight_grad_bev_kerneliiiiiPKfS0_PKiS2_S2_S2_Pf_param_5,
	.param .u64 .ptr .align 1 _Z33depth_attn_weight_grad_bev_kerneliiiiiPKfS0_PKiS2_S2_S2_Pf_param_6,
	.param .u64 .ptr .align 1 _Z33depth_attn_weight_grad_bev_kerneliiiiiPKfS0_PKiS2_S2_S2_Pf_param_7,
	.param .u64 .ptr .align 1 _Z33depth_attn_weight_grad_bev_kerneliiiiiPKfS0_PKiS2_S2_S2_Pf_param_8,
	.param .u64 .ptr .align 1 _Z33depth_attn_weight_grad_bev_kerneliiiiiPKfS0_PKiS2_S2_S2_Pf_param_9,
	.param .u64 .ptr .align 1 _Z33depth_attn_weight_grad_bev_kerneliiiiiPKfS0_PKiS2_S2_S2_Pf_param_10,
	.param .u64 .ptr .align 1 _Z33depth_attn_weight_grad_bev_kerneliiiiiPKfS0_PKiS2_S2_S2_Pf_param_11
)
{
	.reg .pred 	%p<11>;
	.reg .b32 	%r<77>;
	.reg .b32 	%f<68>;
	.reg .b64 	%rd<111>;

	ld.param.u32 	%r19, [_Z33depth_attn_weight_grad_bev_kerneliiiiiPKfS0_PKiS2_S2_S2_Pf_param_0];
	ld.param.u32 	%r23, [_Z33depth_attn_weight_grad_bev_kerneliiiiiPKfS0_PKiS2_S2_S2_Pf_param_1];
	ld.param.u32 	%r20, [_Z33depth_attn_weight_grad_bev_kerneliiiiiPKfS0_PKiS2_S2_S2_Pf_param_2];
	ld.param.u32 	%r21, [_Z33depth_attn_weight_grad_bev_kerneliiiiiPKfS0_PKiS2_S2_S2_Pf_param_3];
	ld.param.u32 	%r22, [_Z33depth_attn_weight_grad_bev_kerneliiiiiPKfS0_PKiS2_S2_S2_Pf_param_4];
	ld.param.u64 	%rd19, [_Z33depth_attn_weight_grad_bev_kerneliiiiiPKfS0_PKiS2_S2_S2_Pf_param_6];
	ld.param.u64 	%rd20, [_Z33depth_attn_weight_grad_bev_kerneliiiiiPKfS0_PKiS2_S2_S2_Pf_param_7];
	ld.param.u64 	%rd15, [_Z33depth_attn_weight_grad_bev_kerneliiiiiPKfS0_PKiS2_S2_S2_Pf_param_8];
	ld.param.u64 	%rd16, [_Z33depth_attn_weight_grad_bev_kerneliiiiiPKfS0_PKiS2_S2_S2_Pf_param_9];
	ld.param.u64 	%rd17, [_Z33depth_attn_weight_grad_bev_kerneliiiiiPKfS0_PKiS2_S2_S2_Pf_param_10];
	ld.param.u64 	%rd18, [_Z33depth_attn_weight_grad_bev_kerneliiiiiPKfS0_PKiS2_S2_S2_Pf_param_11];
	cvta.to.global.u64 	%rd1, %rd19;
	cvta.to.global.u64 	%rd2, %rd20;
	mov.u32 	%r24, %ctaid.x;
	mov.u32 	%r25, %ntid.x;
	mov.u32 	%r26, %tid.x;
	mad.lo.s32 	%r1, %r24, %r25, %r26;
	div.s32 	%r2, %r1, %r19;
	setp.ge.s32 	%p1, %r2, %r23;
	@%p1 bra 	$L__BB1_14;
	ld.param.u64 	%rd106, [_Z33depth_attn_weight_grad_bev_kerneliiiiiPKfS0_PKiS2_S2_S2_Pf_param_5];
	rem.s32 	%r27, %r1, %r19;
	cvta.to.global.u64 	%rd21, %rd16;
	cvta.to.global.u64 	%rd22, %rd17;
	cvta.to.global.u64 	%rd23, %rd15;
	cvta.to.global.u64 	%rd24, %rd106;
	cvta.to.global.u64 	%rd25, %rd18;
	mul.wide.s32 	%rd26, %r2, 4;
	add.s64 	%rd27, %rd21, %rd26;
	ld.global.nc.u32 	%r3, [%rd27];
	add.s64 	%rd28, %rd22, %rd26;
	ld.global.nc.u32 	%r28, [%rd28];
	div.s32 	%r29, %r27, %r22;
	mul.wide.s32 	%rd29, %r3, 4;
	add.s64 	%rd30, %rd23, %rd29;
	ld.global.nc.u32 	%r30, [%rd30];
	mul.lo.s32 	%r31, %r21, %r20;
	mul.lo.s32 	%r32, %r31, %r30;
	cvt.s64.s32 	%rd31, %r32;
	mul.lo.s32 	%r33, %r29, %r20;
	cvt.s64.s32 	%rd32, %r33;
	add.s64 	%rd33, %rd31, %rd32;
	shl.b64 	%rd34, %rd33, 2;
	add.s64 	%rd108, %rd24, %rd34;
	mul.lo.s32 	%r34, %r30, %r19;
	cvt.s64.s32 	%rd35, %r34;
	cvt.s64.s32 	%rd4, %r27;
	add.s64 	%rd36, %rd35, %rd4;
	shl.b64 	%rd37, %rd36, 2;
	add.s64 	%rd5, %rd25, %rd37;
	min.s32 	%r35, %r20, %r28;
	setp.lt.s32 	%p2, %r35, 1;
	mov.f32 	%f67, 0f00000000;
	@%p2 bra 	$L__BB1_13;
	min.u32 	%r5, %r20, %r28;
	add.s32 	%r37, %r5, -1;
	and.b32  	%r6, %r5, 7;
	setp.lt.u32 	%p3, %r37, 7;
	mov.f32 	%f67, 0f00000000;
	mov.b32 	%r75, 0;
	@%p3 bra 	$L__BB1_5;
	and.b32  	%r75, %r5, 2147483640;
	neg.s32 	%r73, %r75;
	add.s64 	%rd6, %rd2, 16;
	mov.f32 	%f67, 0f00000000;
	mov.u32 	%r72, %r3;
$L__BB1_4:
	.pragma "nounroll";
	mul.wide.s32 	%rd38, %r72, 4;
	add.s64 	%rd39, %rd6, %rd38;
	ld.global.nc.u32 	%r38, [%rd39+-16];
	mul.lo.s32 	%r39, %r38, %r19;
	cvt.s64.s32 	%rd40, %r39;
	add.s64 	%rd41, %rd40, %rd4;
	shl.b64 	%rd42, %rd41, 2;
	add.s64 	%rd43, %rd1, %rd42;
	ld.global.nc.f32 	%f17, [%rd43];
	ld.global.nc.f32 	%f18, [%rd108];
	fma.rn.f32 	%f19, %f17, %f18, %f67;
	ld.global.nc.u32 	%r40, [%rd39+-12];
	mul.lo.s32 	%r41, %r40, %r19;
	cvt.s64.s32 	%rd44, %r41;
	add.s64 	%rd45, %rd44, %rd4;
	shl.b64 	%rd46, %rd45, 2;
	add.s64 	%rd47, %rd1, %rd46;
	ld.global.nc.f32 	%f20, [%rd47];
	ld.global.nc.f32 	%f21, [%rd108+4];
	fma.rn.f32 	%f22, %f20, %f21, %f19;
	ld.global.nc.u32 	%r42, [%rd39+-8];
	mul.lo.s32 	%r43, %r42, %r19;
	cvt.s64.s32 	%rd48, %r43;
	add.s64 	%rd49, %rd48, %rd4;
	shl.b64 	%rd50, %rd49, 2;
	add.s64 	%rd51, %rd1, %rd50;
	ld.global.nc.f32 	%f23, [%rd51];
	ld.global.nc.f32 	%f24, [%rd108+8];
	fma.rn.f32 	%f25, %f23, %f24, %f22;
	ld.global.nc.u32 	%r44, [%rd39+-4];
	mul.lo.s32 	%r45, %r44, %r19;
	cvt.s64.s32 	%rd52, %r45;
	add.s64 	%rd53, %rd52, %rd4;
	shl.b64 	%rd54, %rd53, 2;
	add.s64 	%rd55, %rd1, %rd54;
	ld.global.nc.f32 	%f26, [%rd55];
	ld.global.nc.f32 	%f27, [%rd108+12];
	fma.rn.f32 	%f28, %f26, %f27, %f25;
	ld.global.nc.u32 	%r46, [%rd39];
	mul.lo.s32 	%r47, %r46, %r19;
	cvt.s64.s32 	%rd56, %r47;
	add.s64 	%rd57, %rd56, %rd4;
	shl.b64 	%rd58, %rd57, 2;
	add.s64 	%rd59, %rd1, %rd58;
	ld.global.nc.f32 	%f29, [%rd59];
	ld.global.nc.f32 	%f30, [%rd108+16];
	fma.rn.f32 	%f31, %f29, %f30, %f28;
	ld.global.nc.u32 	%r48, [%rd39+4];
	mul.lo.s32 	%r49, %r48, %r19;
	cvt.s64.s32 	%rd60, %r49;
	add.s64 	%rd61, %rd60, %rd4;
	shl.b64 	%rd62, %rd61, 2;
	add.s64 	%rd63, %rd1, %rd62;
	ld.global.nc.f32 	%f32, [%rd63];
	ld.global.nc.f32 	%f33, [%rd108+20];
	fma.rn.f32 	%f34, %f32, %f33, %f31;
	ld.global.nc.u32 	%r50, [%rd39+8];
	mul.lo.s32 	%r51, %r50, %r19;
	cvt.s64.s32 	%rd64, %r51;
	add.s64 	%rd65, %rd64, %rd4;
	shl.b64 	%rd66, %rd65, 2;
	add.s64 	%rd67, %rd1, %rd66;
	ld.global.nc.f32 	%f35, [%rd67];
	ld.global.nc.f32 	%f36, [%rd108+24];
	fma.rn.f32 	%f37, %f35, %f36, %f34;
	ld.global.nc.u32 	%r52, [%rd39+12];
	mul.lo.s32 	%r53, %r52, %r19;
	cvt.s64.s32 	%rd68, %r53;
	add.s64 	%rd69, %rd68, %rd4;
	shl.b64 	%rd70, %rd69, 2;
	add.s64 	%rd71, %rd1, %rd70;
	ld.global.nc.f32 	%f38, [%rd71];
	ld.global.nc.f32 	%f39, [%rd108+28];
	fma.rn.f32 	%f67, %f38, %f39, %f37;
	add.s64 	%rd108, %rd108, 32;
	add.s32 	%r73, %r73, 8;
	add.s32 	%r72, %r72, 8;
	setp.ne.s32 	%p4, %r73, 0;
	@%p4 bra 	$L__BB1_4;
$L__BB1_5:
	setp.eq.s32 	%p5, %r6, 0;
	@%p5 bra 	$L__BB1_13;
	and.b32  	%r14, %r5, 3;
	setp.lt.u32 	%p6, %r6, 4;
	@%p6 bra 	$L__BB1_8;
	add.s32 	%r54, %r75, %r3;
	mul.wide.s32 	%rd72, %r54, 4;
	add.s64 	%rd73, %rd2, %rd72;
	ld.global.nc.u32 	%r55, [%rd73];
	mul.lo.s32 	%r56, %r55, %r19;
	cvt.s64.s32 	%rd74, %r56;
	add.s64 	%rd75, %rd74, %rd4;
	shl.b64 	%rd76, %rd75, 2;
	add.s64 	%rd77, %rd1, %rd76;
	ld.global.nc.f32 	%f41, [%rd77];
	ld.global.nc.f32 	%f42, [%rd108];
	fma.rn.f32 	%f43, %f41, %f42, %f67;
	ld.global.nc.u32 	%r57, [%rd73+4];
	mul.lo.s32 	%r58, %r57, %r19;
	cvt.s64.s32 	%rd78, %r58;
	add.s64 	%rd79, %rd78, %rd4;
	shl.b64 	%rd80, %rd79, 2;
	add.s64 	%rd81, %rd1, %rd80;
	ld.global.nc.f32 	%f44, [%rd81];
	ld.global.nc.f32 	%f45, [%rd108+4];
	fma.rn.f32 	%f46, %f44, %f45, %f43;
	ld.global.nc.u32 	%r59, [%rd73+8];
	mul.lo.s32 	%r60, %r59, %r19;
	cvt.s64.s32 	%rd82, %r60;
	add.s64 	%rd83, %rd82, %rd4;
	shl.b64 	%rd84, %rd83, 2;
	add.s64 	%rd85, %rd1, %rd84;
	ld.global.nc.f32 	%f47, [%rd85];
	ld.global.nc.f32 	%f48, [%rd108+8];
	fma.rn.f32 	%f49, %f47, %f48, %f46;
	ld.global.nc.u32 	%r61, [%rd73+12];
	mul.lo.s32 	%r62, %r61, %r19;
	cvt.s64.s32 	%rd86, %r62;
	add.s64 	%rd87, %rd86, %rd4;
	shl.b64 	%rd88, %rd87, 2;
	add.s64 	%rd89, %rd1, %rd88;
	ld.global.nc.f32 	%f50, [%rd89];
	ld.global.nc.f32 	%f51, [%rd108+12];
	fma.rn.f32 	%f67, %f50, %f51, %f49;
	add.s64 	%rd108, %rd108, 16;
	add.s32 	%r75, %r75, 4;
$L__BB1_8:
	setp.eq.s32 	%p7, %r14, 0;
	@%p7 bra 	$L__BB1_13;
	setp.eq.s32 	%p8, %r14, 1;
	@%p8 bra 	$L__BB1_11;
	add.s32 	%r63, %r75, %r3;
	mul.wide.s32 	%rd90, %r63, 4;
	add.s64 	%rd91, %rd2, %rd90;
	ld.global.nc.u32 	%r64, [%rd91];
	mul.lo.s32 	%r65, %r64, %r19;
	cvt.s64.s32 	%rd92, %r65;
	add.s64 	%rd93, %rd92, %rd4;
	shl.b64 	%rd94, %rd93, 2;
	add.s64 	%rd95, %rd1, %rd94;
	ld.global.nc.f32 	%f53, [%rd95];
	ld.global.nc.f32 	%f54, [%rd108];
	fma.rn.f32 	%f55, %f53, %f54, %f67;
	ld.global.nc.u32 	%r66, [%rd91+4];
	mul.lo.s32 	%r67, %r66, %r19;
	cvt.s64.s32 	%rd96, %r67;
	add.s64 	%rd97, %rd96, %rd4;
	shl.b64 	%rd98, %rd97, 2;
	add.s64 	%rd99, %rd1, %rd98;
	ld.global.nc.f32 	%f56, [%rd99];
	ld.global.nc.f32 	%f57, [%rd108+4];
	fma.rn.f32 	%f67, %f56, %f57, %f55;
	add.s64 	%rd108, %rd108, 8;
	add.s32 	%r75, %r75, 2;
$L__BB1_11:
	and.b32  	%r68, %r5, 1;
	setp.eq.b32 	%p9, %r68, 1;
	not.pred 	%p10, %p9;
	@%p10 bra 	$L__BB1_13;
	add.s32 	%r69, %r75, %r3;
	mul.wide.s32 	%rd100, %r69, 4;
	add.s64 	%rd101, %rd2, %rd100;
	ld.global.nc.u32 	%r70, [%rd101];
	mul.lo.s32 	%r71, %r70, %r19;
	cvt.s64.s32 	%rd102, %r71;
	add.s64 	%rd103, %rd102, %rd4;
	shl.b64 	%rd104, %rd103, 2;
	add.s64 	%rd105, %rd1, %rd104;
	ld.global.nc.f32 	%f58, [%rd105];
	ld.global.nc.f32 	%f59, [%rd108];
	fma.rn.f32 	%f67, %f58, %f59, %f67;
$L__BB1_13:
	st.global.f32 	[%rd5], %f67;
$L__BB1_14:
	ret;

}
	// .globl	_Z31depth_attn_weight_grad_k_kerneliiiiiPKfS0_PKiS2_S2_S2_S2_Pf
.visible .entry _Z31depth_attn_weight_grad_k_kerneliiiiiPKfS0_PKiS2_S2_S2_S2_Pf(
	.param .u32 _Z31depth_attn_weight_grad_k_kerneliiiiiPKfS0_PKiS2_S2_S2_S2_Pf_param_0,
	.param .u32 _Z31depth_attn_weight_grad_k_kerneliiiiiPKfS0_PKiS2_S2_S2_S2_Pf_param_1,
	.param .u32 _Z31depth_attn_weight_grad_k_kerneliiiiiPKfS0_PKiS2_S2_S2_S2_Pf_param_2,
	.param .u32 _Z31depth_attn_weight_grad_k_kerneliiiiiPKfS0_PKiS2_S2_S2_S2_Pf_param_3,
	.param .u32 _Z31depth_attn_weight_grad_k_kerneliiiiiPKfS0_PKiS2_S2_S2_S2_Pf_param_4,
	.param .u64 .ptr .align 1 _Z31depth_attn_weight_grad_k_kerneliiiiiPKfS0_PKiS2_S2_S2_S2_Pf_param_5,
	.param .u64 .ptr .align 1 _Z31depth_attn_weight_grad_k_kerneliiiiiPKfS0_PKiS2_S2_S2_S2_Pf_param_6,
	.param .u64 .ptr .align 1 _Z31depth_attn_weight_grad_k_kerneliiiiiPKfS0_PKiS2_S2_S2_S2_Pf_param_7,
	.param .u64 .ptr .align 1 _Z31depth_attn_weight_grad_k_kerneliiiiiPKfS0_PKiS2_S2_S2_S2_Pf_param_8,
	.param .u64 .ptr .align 1 _Z31depth_attn_weight_grad_k_kerneliiiiiPKfS0_PKiS2_S2_S2_S2_Pf_param_9,
	.param .u64 .ptr .align 1 _Z31depth_attn_weight_grad_k_kerneliiiiiPKfS0_PKiS2_S2_S2_S2_Pf_param_10,
	.param .u64 .ptr .align 1 _Z31depth_attn_weight_grad_k_kerneliiiiiPKfS0_PKiS2_S2_S2_S2_Pf_param_11,
	.param .u64 .ptr .align 1 _Z31depth_attn_weight_grad_k_kerneliiiiiPKfS0_PKiS2_S2_S2_S2_Pf_param_12
)
{
	.reg .pred 	%p<16>;
	.reg .b32 	%r<69>;
	.reg .b32 	%f<51>;
	.reg .b64 	%rd<119>;

	ld.param.u32 	%r25, [_Z31depth_attn_weight_grad_k_kerneliiiiiPKfS0_PKiS2_S2_S2_S2_Pf_param_0];
	ld.param.u32 	%r29, [_Z31depth_attn_weight_grad_k_kerneliiiiiPKfS0_PKiS2_S2_S2_S2_Pf_param_1];
	ld.param.u64 	%rd16, [_Z31depth_attn_weight_grad_k_kerneliiiiiPKfS0_PKiS2_S2_S2_S2_Pf_param_5];
	ld.param.u64 	%rd17, [_Z31depth_attn_weight_grad_k_kerneliiiiiPKfS0_PKiS2_S2_S2_S2_Pf_param_6];
	ld.param.u64 	%rd18, [_Z31depth_attn_weight_grad_k_kerneliiiiiPKfS0_PKiS2_S2_S2_S2_Pf_param_11];
	cvta.to.global.u64 	%rd1, %rd16;
	cvta.to.global.u64 	%rd2, %rd17;
	cvta.to.global.u64 	%rd3, %rd18;
	mov.u32 	%r30, %ctaid.x;
	mov.u32 	%r31, %ntid.x;
	mov.u32 	%r32, %tid.x;
	mad.lo.s32 	%r1, %r30, %r31, %r32;
	div.s32 	%r2, %r1, %r25;
	setp.ge.s32 	%p1, %r2, %r29;
	@%p1 bra 	$L__BB2_24;
	ld.param.u64 	%rd118, [_Z31depth_attn_weight_grad_k_kerneliiiiiPKfS0_PKiS2_S2_S2_S2_Pf_param_12];
	ld.param.u64 	%rd117, [_Z31depth_attn_weight_grad_k_kerneliiiiiPKfS0_PKiS2_S2_S2_S2_Pf_param_10];
	ld.param.u64 	%rd116, [_Z31depth_attn_weight_grad_k_kerneliiiiiPKfS0_PKiS2_S2_S2_S2_Pf_param_9];
	ld.param.u64 	%rd112, [_Z31depth_attn_weight_grad_k_kerneliiiiiPKfS0_PKiS2_S2_S2_S2_Pf_param_7];
	ld.param.u32 	%r64, [_Z31depth_attn_weight_grad_k_kerneliiiiiPKfS0_PKiS2_S2_S2_S2_Pf_param_4];
	rem.s32 	%r33, %r1, %r25;
	cvta.to.global.u64 	%rd19, %rd116;
	cvta.to.global.u64 	%rd20, %rd117;
	cvta.to.global.u64 	%rd21, %rd112;
	cvta.to.global.u64 	%rd22, %rd118;
	mul.wide.s32 	%rd23, %r2, 4;
	add.s64 	%rd24, %rd19, %rd23;
	ld.global.nc.u32 	%r3, [%rd24];
	add.s64 	%rd25, %rd20, %rd23;
	ld.global.nc.u32 	%r4, [%rd25];
	div.s32 	%r5, %r33, %r64;
	mul.wide.s32 	%rd26, %r3, 4;
	add.s64 	%rd27, %rd21, %rd26;
	ld.global.nc.u32 	%r34, [%rd27];
	mul.lo.s32 	%r35, %r34, %r25;
	cvt.s64.s32 	%rd28, %r35;
	cvt.s64.s32 	%rd4, %r33;
	add.s64 	%rd29, %rd28, %rd4;
	shl.b64 	%rd30, %rd29, 2;
	add.s64 	%rd5, %rd22, %rd30;
	setp.lt.s32 	%p2, %r4, 1;
	mov.f32 	%f40, 0f00000000;
	@%p2 bra 	$L__BB2_23;
	ld.param.u32 	%r63, [_Z31depth_attn_weight_grad_k_kerneliiiiiPKfS0_PKiS2_S2_S2_S2_Pf_param_3];
	ld.param.u32 	%r62, [_Z31depth_attn_weight_grad_k_kerneliiiiiPKfS0_PKiS2_S2_S2_S2_Pf_param_2];
	mul.lo.s32 	%r6, %r63, %r62;
	mul.lo.s32 	%r37, %r5, %r62;
	cvt.s64.s32 	%rd6, %r37;
	setp.lt.u32 	%p3, %r4, 4;
	mov.f32 	%f40, 0f00000000;
	mov.b32 	%r68, 0;
	@%p3 bra 	$L__BB2_13;
	and.b32  	%r68, %r4, 2147483644;
	neg.s32 	%r66, %r68;
	mov.f32 	%f40, 0f00000000;
	mov.u32 	%r65, %r3;
$L__BB2_4:
	.pragma "nounroll";
	ld.param.u64 	%rd113, [_Z31depth_attn_weight_grad_k_kerneliiiiiPKfS0_PKiS2_S2_S2_S2_Pf_param_8];
	mul.wide.s32 	%rd31, %r65, 4;
	add.s64 	%rd32, %rd3, %rd31;
	add.s64 	%rd7, %rd32, 8;
	cvta.to.global.u64 	%rd33, %rd113;
	add.s64 	%rd34, %rd33, %rd31;
	add.s64 	%rd8, %rd34, 8;
	ld.global.nc.u32 	%r10, [%rd32];
	setp.eq.s32 	%p4, %r10, -1;
	@%p4 bra 	$L__BB2_6;
	ld.global.nc.u32 	%r39, [%rd8+-8];
	mul.lo.s32 	%r40, %r39, %r25;
	cvt.s64.s32 	%rd35, %r40;
	add.s64 	%rd36, %rd35, %rd4;
	shl.b64 	%rd37, %rd36, 2;
	add.s64 	%rd38, %rd2, %rd37;
	mul.lo.s32 	%r41, %r6, %r39;
	cvt.s64.s32 	%rd39, %r41;
	cvt.s64.s32 	%rd40, %r10;
	add.s64 	%rd41, %rd40, %rd6;
	add.s64 	%rd42, %rd41, %rd39;
	shl.b64 	%rd43, %rd42, 2;
	add.s64 	%rd44, %rd1, %rd43;
	ld.global.nc.f32 	%f24, [%rd38];
	ld.global.nc.f32 	%f25, [%rd44];
	fma.rn.f32 	%f40, %f24, %f25, %f40;
$L__BB2_6:
	ld.global.nc.u32 	%r11, [%rd7+-4];
	setp.eq.s32 	%p5, %r11, -1;
	@%p5 bra 	$L__BB2_8;
	ld.global.nc.u32 	%r42, [%rd8+-4];
	mul.lo.s32 	%r43, %r42, %r25;
	cvt.s64.s32 	%rd45, %r43;
	add.s64 	%rd46, %rd45, %rd4;
	shl.b64 	%rd47, %rd46, 2;
	add.s64 	%rd48, %rd2, %rd47;
	mul.lo.s32 	%r44, %r6, %r42;
	cvt.s64.s32 	%rd49, %r44;
	cvt.s64.s32 	%rd50, %r11;
	add.s64 	%rd51, %rd50, %rd6;
	add.s64 	%rd52, %rd51, %rd49;
	shl.b64 	%rd53, %rd52, 2;
	add.s64 	%rd54, %rd1, %rd53;
	ld.global.nc.f32 	%f26, [%rd48];
	ld.global.nc.f32 	%f27, [%rd54];
	fma.rn.f32 	%f40, %f26, %f27, %f40;
$L__BB2_8:
	ld.global.nc.u32 	%r12, [%rd7];
	setp.eq.s32 	%p6, %r12, -1;
	@%p6 bra 	$L__BB2_10;
	ld.global.nc.u32 	%r45, [%rd8];
	mul.lo.s32 	%r46, %r45, %r25;
	cvt.s64.s32 	%rd55, %r46;
	add.s64 	%rd56, %rd55, %rd4;
	shl.b64 	%rd57, %rd56, 2;
	add.s64 	%rd58, %rd2, %rd57;
	mul.lo.s32 	%r47, %r6, %r45;
	cvt.s64.s32 	%rd59, %r47;
	cvt.s64.s32 	%rd60, %r12;
	add.s64 	%rd61, %rd60, %rd6;
	add.s64 	%rd62, %rd61, %rd59;
	shl.b64 	%rd63, %rd62, 2;
	add.s64 	%rd64, %rd1, %rd63;
	ld.global.nc.f32 	%f28, [%rd58];
	ld.global.nc.f32 	%f29, [%rd64];
	fma.rn.f32 	%f40, %f28, %f29, %f40;
$L__BB2_10:
	ld.global.nc.u32 	%r13, [%rd7+4];
	setp.eq.s32 	%p7, %r13, -1;
	@%p7 bra 	$L__BB2_12;
	ld.global.nc.u32 	%r48, [%rd8+4];
	mul.lo.s32 	%r49, %r48, %r25;
	cvt.s64.s32 	%rd65, %r49;
	add.s64 	%rd66, %rd65, %rd4;
	shl.b64 	%rd67, %rd66, 2;
	add.s64 	%rd68, %rd2, %rd67;
	mul.lo.s32 	%r50, %r6, %r48;
	cvt.s64.s32 	%rd69, %r50;
	cvt.s64.s32 	%rd70, %r13;
	add.s64 	%rd71, %rd70, %rd6;
	add.s64 	%rd72, %rd71, %rd69;
	shl.b64 	%rd73, %rd72, 2;
	add.s64 	%rd74, %rd1, %rd73;
	ld.global.nc.f32 	%f30, [%rd68];
	ld.global.nc.f32 	%f31, [%rd74];
	fma.rn.f32 	%f40, %f30, %f31, %f40;
$L__BB2_12:
	add.s32 	%r66, %r66, 4;
	add.s32 	%r65, %r65, 4;
	setp.ne.s32 	%p8, %r66, 0;
	@%p8 bra 	$L__BB2_4;
$L__BB2_13:
	and.b32  	%r18, %r4, 3;
	setp.eq.s32 	%p9, %r18, 0;
	@%p9 bra 	$L__BB2_23;
	setp.eq.s32 	%p10, %r18, 1;
	@%p10 bra 	$L__BB2_20;
	ld.param.u64 	%rd114, [_Z31depth_attn_weight_grad_k_kerneliiiiiPKfS0_PKiS2_S2_S2_S2_Pf_param_8];
	add.s32 	%r51, %r68, %r3;
	mul.wide.s32 	%rd75, %r51, 4;
	add.s64 	%rd9, %rd3, %rd75;
	ld.global.nc.u32 	%r19, [%rd9];
	setp.eq.s32 	%p11, %r19, -1;
	cvta.to.global.u64 	%rd76, %rd114;
	add.s64 	%rd10, %rd76, %rd75;
	@%p11 bra 	$L__BB2_17;
	ld.global.nc.u32 	%r52, [%rd10];
	mul.lo.s32 	%r53, %r52, %r25;
	cvt.s64.s32 	%rd77, %r53;
	add.s64 	%rd78, %rd77, %rd4;
	shl.b64 	%rd79, %rd78, 2;
	add.s64 	%rd80, %rd2, %rd79;
	mul.lo.s32 	%r54, %r6, %r52;
	cvt.s64.s32 	%rd81, %r54;
	cvt.s64.s32 	%rd82, %r19;
	add.s64 	%rd83, %rd82, %rd6;
	add.s64 	%rd84, %rd83, %rd81;
	shl.b64 	%rd85, %rd84, 2;
	add.s64 	%rd86, %rd1, %rd85;
	ld.global.nc.f32 	%f33, [%rd80];
	ld.global.nc.f32 	%f34, [%rd86];
	fma.rn.f32 	%f40, %f33, %f34, %f40;
$L__BB2_17:
	ld.global.nc.u32 	%r20, [%rd9+4];
	setp.eq.s32 	%p12, %r20, -1;
	@%p12 bra 	$L__BB2_19;
	ld.global.nc.u32 	%r55, [%rd10+4];
	mul.lo.s32 	%r56, %r55, %r25;
	cvt.s64.s32 	%rd87, %r56;
	add.s64 	%rd88, %rd87, %rd4;
	shl.b64 	%rd89, %rd88, 2;
	add.s64 	%rd90, %rd2, %rd89;
	mul.lo.s32 	%r57, %r6, %r55;
	cvt.s64.s32 	%rd91, %r57;
	cvt.s64.s32 	%rd92, %r20;
	add.s64 	%rd93, %rd92, %rd6;
	add.s64 	%rd94, %rd93, %rd91;
	shl.b64 	%rd95, %rd94, 2;
	add.s64 	%rd96, %rd1, %rd95;
	ld.global.nc.f32 	%f35, [%rd90];
	ld.global.nc.f32 	%f36, [%rd96];
	fma.rn.f32 	%f40, %f35, %f36, %f40;
$L__BB2_19:
	add.s32 	%r68, %r68, 2;
$L__BB2_20:
	and.b32  	%r58, %r4, 1;
	setp.eq.b32 	%p13, %r58, 1;
	not.pred 	%p14, %p13;
	@%p14 bra 	$L__BB2_23;
	add.s32 	%r23, %r68, %r3;
	mul.wide.s32 	%rd97, %r23, 4;
	add.s64 	%rd98, %rd3, %rd97;
	ld.global.nc.u32 	%r24, [%rd98];
	setp.eq.s32 	%p15, %r24, -1;
	@%p15 bra 	$L__BB2_23;
	ld.param.u64 	%rd115, [_Z31depth_attn_weight_grad_k_kerneliiiiiPKfS0_PKiS2_S2_S2_S2_Pf_param_8];
	cvta.to.global.u64 	%rd99, %rd115;
	add.s64 	%rd101, %rd99, %rd97;
	ld.global.nc.u32 	%r59, [%rd101];
	mul.lo.s32 	%r60, %r59, %r25;
	cvt.s64.s32 	%rd102, %r60;
	add.s64 	%rd103, %rd102, %rd4;
	shl.b64 	%rd104, %rd103, 2;
	add.s64 	%rd105, %rd2, %rd104;
	mul.lo.s32 	%r61, %r6, %r59;
	cvt.s64.s32 	%rd106, %r61;
	cvt.s64.s32 	%rd107, %r24;
	add.s64 	%rd108, %rd107, %rd6;
	add.s64 	%rd109, %rd108, %rd106;
	shl.b64 	%rd110, %rd109, 2;
	add.s64 	%rd111, %rd1, %rd110;
	ld.global.nc.f32 	%f37, [%rd105];
	ld.global.nc.f32 	%f38, [%rd111];
	fma.rn.f32 	%f40, %f37, %f38, %f40;
$L__BB2_23:
	st.global.f32 	[%rd5], %f40;
$L__BB2_24:
	ret;

}
	// .globl	_Z24depth_attn_output_kerneliiiiiPKfS0_PKiS2_S2_S2_Pf
.visible .entry _Z24depth_attn_output_kerneliiiiiPKfS0_PKiS2_S2_S2_Pf(
	.param .u32 _Z24depth_attn_output_kerneliiiiiPKfS0_PKiS2_S2_S2_Pf_param_0,
	.param .u32 _Z24depth_attn_output_kerneliiiiiPKfS0_PKiS2_S2_S2_Pf_param_1,
	.param .u32 _Z24depth_attn_output_kerneliiiiiPKfS0_PKiS2_S2_S2_Pf_param_2,
	.param .u32 _Z24depth_attn_output_kerneliiiiiPKfS0_PKiS2_S2_S2_Pf_param_3,
	.param .u32 _Z24depth_attn_output_kerneliiiiiPKfS0_PKiS2_S2_S2_Pf_param_4,
	.param .u64 .ptr .align 1 _Z24depth_attn_output_kerneliiiiiPKfS0_PKiS2_S2_S2_Pf_param_5,
	.param .u64 .ptr .align 1 _Z24depth_attn_output_kerneliiiiiPKfS0_PKiS2_S2_S2_Pf_param_6,
	.param .u64 .ptr .align 1 _Z24depth_attn_output_kerneliiiiiPKfS0_PKiS2_S2_S2_Pf_param_7,
	.param .u64 .ptr .align 1 _Z24depth_attn_output_kerneliiiiiPKfS0_PKiS2_S2_S2_Pf_param_8,
	.param .u64 .ptr .align 1 _Z24depth_attn_output_kerneliiiiiPKfS0_PKiS2_S2_S2_Pf_param_9,
	.param .u64 .ptr .align 1 _Z24depth_attn_output_kerneliiiiiPKfS0_PKiS2_S2_S2_Pf_param_10,
	.param .u64 .ptr .align 1 _Z24depth_attn_output_kerneliiiiiPKfS0_PKiS2_S2_S2_Pf_param_11
)
{
	.reg .pred 	%p<11>;
	.reg .b32 	%r<77>;
	.reg .b32 	%f<68>;
	.reg .b64 	%rd<111>;

	ld.param.u32 	%r19, [_Z24depth_attn_output_kerneliiiiiPKfS0_PKiS2_S2_S2_Pf_param_0];
	ld.param.u32 	%r23, [_Z24depth_attn_output_kerneliiiiiPKfS0_PKiS2_S2_S2_Pf_param_1];
	ld.param.u32 	%r20, [_Z24depth_attn_output_kerneliiiiiPKfS0_PKiS2_S2_S2_Pf_param_2];
	ld.param.u32 	%r21, [_Z24depth_attn_output_kerneliiiiiPKfS0_PKiS2_S2_S2_Pf_param_3];
	ld.param.u32 	%r22, [_Z24depth_attn_output_kerneliiiiiPKfS0_PKiS2_S2_S2_Pf_param_4];
	ld.param.u64 	%rd19, [_Z24depth_attn_output_kerneliiiiiPKfS0_PKiS2_S2_S2_Pf_param_5];
	ld.param.u64 	%rd20, [_Z24depth_attn_output_kerneliiiiiPKfS0_PKiS2_S2_S2_Pf_param_7];
	ld.param.u64 	%rd15, [_Z24depth_attn_output_kerneliiiiiPKfS0_PKiS2_S2_S2_Pf_param_8];
	ld.param.u64 	%rd16, [_Z24depth_attn_output_kerneliiiiiPKfS0_PKiS2_S2_S2_Pf_param_9];
	ld.param.u64 	%rd17, [_Z24depth_attn_output_kerneliiiiiPKfS0_PKiS2_S2_S2_Pf_param_10];
	ld.param.u64 	%rd18, [_Z24depth_attn_output_kerneliiiiiPKfS0_PKiS2_S2_S2_Pf_param_11];
	cvta.to.global.u64 	%rd1, %rd19;
	cvta.to.global.u64 	%rd2, %rd20;
	mov.u32 	%r24, %ctaid.x;
	mov.u32 	%r25, %ntid.x;
	mov.u32 	%r26, %tid.x;
	mad.lo.s32 	%r1, %r24, %r25, %r26;
	div.s32 	%r2, %r1, %r19;
	setp.ge.s32 	%p1, %r2, %r23;
	@%p1 bra 	$L__BB3_14;
	ld.param.u64 	%rd106, [_Z24depth_attn_output_kerneliiiiiPKfS0_PKiS2_S2_S2_Pf_param_6];
	rem.s32 	%r27, %r1, %r19;
	cvta.to.global.u64 	%rd21, %rd16;
	cvta.to.global.u64 	%rd22, %rd17;
	cvta.to.global.u64 	%rd23, %rd15;
	cvta.to.global.u64 	%rd24, %rd106;
	cvta.to.global.u64 	%rd25, %rd18;
	mul.wide.s32 	%rd26, %r2, 4;
	add.s64 	%rd27, %rd21, %rd26;
	ld.global.nc.u32 	%r3, [%rd27];
	add.s64 	%rd28, %rd22, %rd26;
	ld.global.nc.u32 	%r28, [%rd28];
	div.s32 	%r29, %r27, %r22;
	mul.wide.s32 	%rd29, %r3, 4;
	add.s64 	%rd30, %rd23, %rd29;
	ld.global.nc.u32 	%r30, [%rd30];
	mul.lo.s32 	%r31, %r21, %r20;
	mul.lo.s32 	%r32, %r31, %r30;
	cvt.s64.s32 	%rd31, %r32;
	mul.lo.s32 	%r33, %r29, %r20;
	cvt.s64.s32 	%rd32, %r33;
	add.s64 	%rd33, %rd31, %rd32;
	shl.b64 	%rd34, %rd33, 2;
	add.s64 	%rd108, %rd24, %rd34;
	mul.lo.s32 	%r34, %r30, %r19;
	cvt.s64.s32 	%rd35, %r34;
	cvt.s64.s32 	%rd4, %r27;
	add.s64 	%rd36, %rd35, %rd4;
	shl.b64 	%rd37, %rd36, 2;
	add.s64 	%rd5, %rd25, %rd37;
	min.s32 	%r35, %r20, %r28;
	setp.lt.s32 	%p2, %r35, 1;
	mov.f32 	%f67, 0f00000000;
	@%p2 bra 	$L__BB3_13;
	min.u32 	%r5, %r20, %r28;
	add.s32 	%r37, %r5, -1;
	and.b32  	%r6, %r5, 7;
	setp.lt.u32 	%p3, %r37, 7;
	mov.f32 	%f67, 0f00000000;
	mov.b32 	%r75, 0;
	@%p3 bra 	$L__BB3_5;
	and.b32  	%r75, %r5, 2147483640;
	neg.s32 	%r73, %r75;
	add.s64 	%rd6, %rd2, 16;
	mov.f32 	%f67, 0f00000000;
	mov.u32 	%r72, %r3;
$L__BB3_4:
	.pragma "nounroll";
	mul.wide.s32 	%rd38, %r72, 4;
	add.s64 	%rd39, %rd6, %rd38;
	ld.global.nc.u32 	%r38, [%rd39+-16];
	mul.lo.s32 	%r39, %r38, %r19;
	cvt.s64.s32 	%rd40, %r39;
	add.s64 	%rd41, %rd40, %rd4;
	shl.b64 	%rd42, %rd41, 2;
	add.s64 	%rd43, %rd1, %rd42;
	ld.global.nc.f32 	%f17, [%rd108];
	ld.global.nc.f32 	%f18, [%rd43];
	fma.rn.f32 	%f19, %f17, %f18, %f67;
	ld.global.nc.u32 	%r40, [%rd39+-12];
	mul.lo.s32 	%r41, %r40, %r19;
	cvt.s64.s32 	%rd44, %r41;
	add.s64 	%rd45, %rd44, %rd4;
	shl.b64 	%rd46, %rd45, 2;
	add.s64 	%rd47, %rd1, %rd46;
	ld.global.nc.f32 	%f20, [%rd108+4];
	ld.global.nc.f32 	%f21, [%rd47];
	fma.rn.f32 	%f22, %f20, %f21, %f19;
	ld.global.nc.u32 	%r42, [%rd39+-8];
	mul.lo.s32 	%r43, %r42, %r19;
	cvt.s64.s32 	%rd48, %r43;
	add.s64 	%rd49, %rd48, %rd4;
	shl.b64 	%rd50, %rd49, 2;
	add.s64 	%rd51, %rd1, %rd50;
	ld.global.nc.f32 	%f23, [%rd108+8];
	ld.global.nc.f32 	%f24, [%rd51];
	fma.rn.f32 	%f25, %f23, %f24, %f22;
	ld.global.nc.u32 	%r44, [%rd39+-4];
	mul.lo.s32 	%r45, %r44, %r19;
	cvt.s64.s32 	%rd52, %r45;
	add.s64 	%rd53, %rd52, %rd4;
	shl.b64 	%rd54, %rd53, 2;
	add.s64 	%rd55, %rd1, %rd54;
	ld.global.nc.f32 	%f26, [%rd108+12];
	ld.global.nc.f32 	%f27, [%rd55];
	fma.rn.f32 	%f28, %f26, %f27, %f25;
	ld.global.nc.u32 	%r46, [%rd39];
	mul.lo.s32 	%r47, %r46, %r19;
	cvt.s64.s32 	%rd56, %r47;
	add.s64 	%rd57, %rd56, %rd4;
	shl.b64 	%rd58, %rd57, 2;
	add.s64 	%rd59, %rd1, %rd58;
	ld.global.nc.f32 	%f29, [%rd108+16];
	ld.global.nc.f32 	%f30, [%rd59];
	fma.rn.f32 	%f31, %f29, %f30, %f28;
	ld.global.nc.u32 	%r48, [%rd39+4];
	mul.lo.s32 	%r49, %r48, %r19;
	cvt.s64.s32 	%rd60, %r49;
	add.s64 	%rd61, %rd60, %rd4;
	shl.b64 	%rd62, %rd61, 2;
	add.s64 	%rd63, %rd1, %rd62;
	ld.global.nc.f32 	%f32, [%rd108+20];
	ld.global.nc.f32 	%f33, [%rd63];
	fma.rn.f32 	%f34, %f32, %f33, %f31;
	ld.global.nc.u32 	%r50, [%rd39+8];
	mul.lo.s32 	%r51, %r50, %r19;
	cvt.s64.s32 	%rd64, %r51;
	add.s64 	%rd65, %rd64, %rd4;
	shl.b64 	%rd66, %rd65, 2;
	add.s64 	%rd67, %rd1, %rd66;
	ld.global.nc.f32 	%f35, [%rd108+24];
	ld.global.nc.f32 	%f36, [%rd67];
	fma.rn.f32 	%f37, %f35, %f36, %f34;
	ld.global.nc.u32 	%r52, [%rd39+12];
	mul.lo.s32 	%r53, %r52, %r19;
	cvt.s64.s32 	%rd68, %r53;
	add.s64 	%rd69, %rd68, %rd4;
	shl.b64 	%rd70, %rd69, 2;
	add.s64 	%rd71, %rd1, %rd70;
	ld.global.nc.f32 	%f38, [%rd108+28];
	ld.global.nc.f32 	%f39, [%rd71];
	fma.rn.f32 	%f67, %f38, %f39, %f37;
	add.s64 	%rd108, %rd108, 32;
	add.s32 	%r73, %r73, 8;
	add.s32 	%r72, %r72, 8;
	setp.ne.s32 	%p4, %r73, 0;
	@%p4 bra 	$L__BB3_4;
$L__BB3_5:
	setp.eq.s32 	%p5, %r6, 0;
	@%p5 bra 	$L__BB3_13;
	and.b32  	%r14, %r5, 3;
	setp.lt.u32 	%p6, %r6, 4;
	@%p6 bra 	$L__BB3_8;
	add.s32 	%r54, %r75, %r3;
	mul.wide.s32 	%rd72, %r54, 4;
	add.s64 	%rd73, %rd2, %rd72;
	ld.global.nc.u32 	%r55, [%rd73];
	mul.lo.s32 	%r56, %r55, %r19;
	cvt.s64.s32 	%rd74, %r56;
	add.s64 	%rd75, %rd74, %rd4;
	shl.b64 	%rd76, %rd75, 2;
	add.s64 	%rd77, %rd1, %rd76;
	ld.global.nc.f32 	%f41, [%rd108];
	ld.global.nc.f32 	%f42, [%rd77];
	fma.rn.f32 	%f43, %f41, %f42, %f67;
	ld.global.nc.u32 	%r57, [%rd73+4];
	mul.lo.s32 	%r58, %r57, %r19;
	cvt.s64.s32 	%rd78, %r58;
	add.s64 	%rd79, %rd78, %rd4;
	shl.b64 	%rd80, %rd79, 2;
	add.s64 	%rd81, %rd1, %rd80;
	ld.global.nc.f32 	%f44, [%rd108+4];
	ld.global.nc.f32 	%f45, [%rd81];
	fma.rn.f32 	%f46, %f44, %f45, %f43;
	ld.global.nc.u32 	%r59, [%rd73+8];
	mul.lo.s32 	%r60, %r59, %r19;
	cvt.s64.s32 	%rd82, %r60;
	add.s64 	%rd83, %rd82, %rd4;
	shl.b64 	%rd84, %rd83, 2;
	add.s64 	%rd85, %rd1, %rd84;
	ld.global.nc.f32 	%f47, [%rd108+8];
	ld.global.nc.f32 	%f48, [%rd85];
	fma.rn.f32 	%f49, %f47, %f48, %f46;
	ld.global.nc.u32 	%r61, [%rd73+12];
	mul.lo.s32 	%r62, %r61, %r19;
	cvt.s64.s32 	%rd86, %r62;
	add.s64 	%rd87, %rd86, %rd4;
	shl.b64 	%rd88, %rd87, 2;
	add.s64 	%rd89, %rd1, %rd88;
	ld.global.nc.f32 	%f50, [%rd108+12];
	ld.global.nc.f32 	%f51, [%rd89];
	fma.rn.f32 	%f67, %f50, %f51, %f49;
	add.s64 	%rd108, %rd108, 16;
	add.s32 	%r75, %r75, 4;
$L__BB3_8:
	setp.eq.s32 	%p7, %r14, 0;
	@%p7 bra 	$L__BB3_13;
	setp.eq.s32 	%p8, %r14, 1;
	@%p8 bra 	$L__BB3_11;
	add.s32 	%r63, %r75, %r3;
	mul.wide.s32 	%rd90, %r63, 4;
	add.s64 	%rd91, %rd2, %rd90;
	ld.global.nc.u32 	%r64, [%rd91];
	mul.lo.s32 	%r65, %r64, %r19;
	cvt.s64.s32 	%rd92, %r65;
	add.s64 	%rd93, %rd92, %rd4;
	shl.b64 	%rd94, %rd93, 2;
	add.s64 	%rd95, %rd1, %rd94;
	ld.global.nc.f32 	%f53, [%rd108];
	ld.global.nc.f32 	%f54, [%rd95];
	fma.rn.f32 	%f55, %f53, %f54, %f67;
	ld.global.nc.u32 	%r66, [%rd91+4];
	mul.lo.s32 	%r67, %r66, %r19;
	cvt.s64.s32 	%rd96, %r67;
	add.s64 	%rd97, %rd96, %rd4;
	shl.b64 	%rd98, %rd97, 2;
	add.s64 	%rd99, %rd1, %rd98;
	ld.global.nc.f32 	%f56, [%rd108+4];
	ld.global.nc.f32 	%f57, [%rd99];
	fma.rn.f32 	%f67, %f56, %f57, %f55;
	add.s64 	%rd108, %rd108, 8;
	add.s32 	%r75, %r75, 2;
$L__BB3_11:
	and.b32  	%r68, %r5, 1;
	setp.eq.b32 	%p9, %r68, 1;
	not.pred 	%p10, %p9;
	@%p10 bra 	$L__BB3_13;
	add.s32 	%r69, %r75, %r3;
	mul.wide.s32 	%rd100, %r69, 4;
	add.s64 	%rd101, %rd2, %rd100;
	ld.global.nc.u32 	%r70, [%rd101];
	mul.lo.s32 	%r71, %r70, %r19;
	cvt.s64.s32 	%rd102, %r71;
	add.s64 	%rd103, %rd102, %rd4;
	shl.b64 	%rd104, %rd103, 2;
	add.s64 	%rd105, %rd1, %rd104;
	ld.global.nc.f32 	%f58, [%rd108];
	ld.global.nc.f32 	%f59, [%rd105];
	fma.rn.f32 	%f67, %f58, %f59, %f67;
$L__BB3_13:
	st.global.f32 	[%rd5], %f67;
$L__BB3_14:
	ret;

}
	// .globl	_Z31depth_attn_output_grad_w_kerneliiiiiPKfS0_PKiS2_S2_S2_Pf
.visible .entry _Z31depth_attn_output_grad_w_kerneliiiiiPKfS0_PKiS2_S2_S2_Pf(
	.param .u32 _Z31depth_attn_output_grad_w_kerneliiiiiPKfS0_PKiS2_S2_S2_Pf_param_0,
	.param .u32 _Z31depth_attn_output_grad_w_kerneliiiiiPKfS0_PKiS2_S2_S2_Pf_param_1,
	.param .u32 _Z31depth_attn_output_grad_w_kerneliiiiiPKfS0_PKiS2_S2_S2_Pf_param_2,
	.param .u32 _Z31depth_attn_output_grad_w_kerneliiiiiPKfS0_PKiS2_S2_S2_Pf_param_3,
	.param .u32 _Z31depth_attn_output_grad_w_kerneliiiiiPKfS0_PKiS2_S2_S2_Pf_param_4,
	.param .u64 .ptr .align 1 _Z31depth_attn_output_grad_w_kerneliiiiiPKfS0_PKiS2_S2_S2_Pf_param_5,
	.param .u64 .ptr .align 1 _Z31depth_attn_output_grad_w_kerneliiiiiPKfS0_PKiS2_S2_S2_Pf_param_6,
	.param .u64 .ptr .align 1 _Z31depth_attn_output_grad_w_kerneliiiiiPKfS0_PKiS2_S2_S2_Pf_param_7,
	.param .u64 .ptr .align 1 _Z31depth_attn_output_grad_w_kerneliiiiiPKfS0_PKiS2_S2_S2_Pf_param_8,
	.param .u64 .ptr .align 1 _Z31depth_attn_output_grad_w_kerneliiiiiPKfS0_PKiS2_S2_S2_Pf_param_9,
	.param .u64 .ptr .align 1 _Z31depth_attn_output_grad_w_kerneliiiiiPKfS0_PKiS2_S2_S2_Pf_param_10,
	.param .u64 .ptr .align 1 _Z31depth_attn_output_grad_w_kerneliiiiiPKfS0_PKiS2_S2_S2_Pf_param_11
)
{
	.reg .pred 	%p<14>;
	.reg .b32 	%r<32>;
	.reg .b32 	%f<112>;
	.reg .b64 	%rd<66>;

	ld.param.u32 	%r13, [_Z31depth_attn_output_grad_w_kerneliiiiiPKfS0_PKiS2_S2_S2_Pf_param_0];
	ld.param.u32 	%r17, [_Z31depth_attn_output_grad_w_kerneliiiiiPKfS0_PKiS2_S2_S2_Pf_param_1];
	ld.param.u32 	%r14, [_Z31depth_attn_output_grad_w_kerneliiiiiPKfS0_PKiS2_S2_S2_Pf_param_2];
	ld.param.u32 	%r15, [_Z31depth_attn_output_grad_w_kerneliiiiiPKfS0_PKiS2_S2_S2_Pf_param_3];
	ld.param.u32 	%r16, [_Z31depth_attn_output_grad_w_kerneliiiiiPKfS0_PKiS2_S2_S2_Pf_param_4];
	ld.param.u64 	%rd22, [_Z31depth_attn_output_grad_w_kerneliiiiiPKfS0_PKiS2_S2_S2_Pf_param_5];
	ld.param.u64 	%rd23, [_Z31depth_attn_output_grad_w_kerneliiiiiPKfS0_PKiS2_S2_S2_Pf_param_6];
	ld.param.u64 	%rd24, [_Z31depth_attn_output_grad_w_kerneliiiiiPKfS0_PKiS2_S2_S2_Pf_param_7];
	ld.param.u64 	%rd25, [_Z31depth_attn_output_grad_w_kerneliiiiiPKfS0_PKiS2_S2_S2_Pf_param_8];
	ld.param.u64 	%rd26, [_Z31depth_attn_output_grad_w_kerneliiiiiPKfS0_PKiS2_S2_S2_Pf_param_9];
	ld.param.u64 	%rd27, [_Z31depth_attn_output_grad_w_kerneliiiiiPKfS0_PKiS2_S2_S2_Pf_param_10];
	ld.param.u64 	%rd28, [_Z31depth_attn_output_grad_w_kerneliiiiiPKfS0_PKiS2_S2_S2_Pf_param_11];
	mov.u32 	%r1, %ctaid.x;
	mov.u32 	%r2, %ctaid.y;
	mov.u32 	%r3, %tid.x;
	setp.ge.s32 	%p1, %r1, %r17;
	@%p1 bra 	$L__BB4_16;
	cvta.to.global.u64 	%rd29, %rd27;
	mul.wide.u32 	%rd30, %r1, 4;
	add.s64 	%rd31, %rd29, %rd30;
	ld.global.nc.u32 	%r18, [%rd31];
	setp.ge.s32 	%p2, %r3, %r18;
	setp.ge.s32 	%p3, %r2, %r15;
	or.pred  	%p4, %p3, %p2;
	@%p4 bra 	$L__BB4_16;
	cvta.to.global.u64 	%rd32, %rd26;
	add.s64 	%rd34, %rd32, %rd30;
	ld.global.nc.u32 	%r19, [%rd34];
	add.s32 	%r20, %r19, %r3;
	mul.lo.s32 	%r21, %r16, %r2;
	cvta.to.global.u64 	%rd35, %rd24;
	mul.wide.s32 	%rd36, %r20, 4;
	add.s64 	%rd37, %rd35, %rd36;
	ld.global.nc.u32 	%r22, [%rd37];
	mul.lo.s32 	%r23, %r22, %r13;
	cvt.s64.s32 	%rd38, %r23;
	cvt.s64.s32 	%rd39, %r21;
	add.s64 	%rd40, %rd38, %rd39;
	cvta.to.global.u64 	%rd41, %rd23;
	shl.b64 	%rd42, %rd40, 2;
	add.s64 	%rd59, %rd41, %rd42;
	cvta.to.global.u64 	%rd43, %rd25;
	add.s64 	%rd44, %rd43, %rd36;
	ld.global.nc.u32 	%r24, [%rd44];
	mul.lo.s32 	%r25, %r24, %r13;
	cvt.s64.s32 	%rd45, %r25;
	add.s64 	%rd46, %rd45, %rd39;
	cvta.to.global.u64 	%rd47, %rd22;
	shl.b64 	%rd48, %rd46, 2;
	add.s64 	%rd58, %rd47, %rd48;
	mul.lo.s32 	%r26, %r15, %r14;
	mul.lo.s32 	%r27, %r26, %r24;
	cvt.s64.s32 	%rd49, %r27;
	mul.lo.s32 	%r28, %r14, %r2;
	cvt.s64.s32 	%rd50, %r28;
	cvt.u64.u32 	%rd51, %r3;
	add.s64 	%rd52, %rd50, %rd51;
	add.s64 	%rd53, %rd52, %rd49;
	cvta.to.global.u64 	%rd54, %rd28;
	shl.b64 	%rd55, %rd53, 2;
	add.s64 	%rd3, %rd54, %rd55;
	setp.lt.s32 	%p5, %r16, 1;
	mov.f32 	%f111, 0f00000000;
	@%p5 bra 	$L__BB4_15;
	and.b32  	%r4, %r16, 15;
	setp.lt.u32 	%p6, %r16, 16;
	mov.f32 	%f111, 0f00000000;
	@%p6 bra 	$L__BB4_6;
	and.b32  	%r29, %r16, 2147483632;
	neg.s32 	%r30, %r29;
	mov.f32 	%f111, 0f00000000;
$L__BB4_5:
	.pragma "nounroll";
	ld.global.nc.f32 	%f18, [%rd59];
	ld.global.nc.f32 	%f19, [%rd58];
	fma.rn.f32 	%f20, %f18, %f19, %f111;
	ld.global.nc.f32 	%f21, [%rd59+4];
	ld.global.nc.f32 	%f22, [%rd58+4];
	fma.rn.f32 	%f23, %f21, %f22, %f20;
	ld.global.nc.f32 	%f24, [%rd59+8];
	ld.global.nc.f32 	%f25, [%rd58+8];
	fma.rn.f32 	%f26, %f24, %f25, %f23;
	ld.global.nc.f32 	%f27, [%rd59+12];
	ld.global.nc.f32 	%f28, [%rd58+12];
	fma.rn.f32 	%f29, %f27, %f28, %f26;
	ld.global.nc.f32 	%f30, [%rd59+16];
	ld.global.nc.f32 	%f31, [%rd58+16];
	fma.rn.f32 	%f32, %f30, %f31, %f29;
	ld.global.nc.f32 	%f33, [%rd59+20];
	ld.global.nc.f32 	%f34, [%rd58+20];
	fma.rn.f32 	%f35, %f33, %f34, %f32;
	ld.global.nc.f32 	%f36, [%rd59+24];
	ld.global.nc.f32 	%f37, [%rd58+24];
	fma.rn.f32 	%f38, %f36, %f37, %f35;
	ld.global.nc.f32 	%f39, [%rd59+28];
	ld.global.nc.f32 	%f40, [%rd58+28];
	fma.rn.f32 	%f41, %f39, %f40, %f38;
	ld.global.nc.f32 	%f42, [%rd59+32];
	ld.global.nc.f32 	%f43, [%rd58+32];
	fma.rn.f32 	%f44, %f42, %f43, %f41;
	ld.global.nc.f32 	%f45, [%rd59+36];
	ld.global.nc.f32 	%f46, [%rd58+36];
	fma.rn.f32 	%f47, %f45, %f46, %f44;
	ld.global.nc.f32 	%f48, [%rd59+40];
	ld.global.nc.f32 	%f49, [%rd58+40];
	fma.rn.f32 	%f50, %f48, %f49, %f47;
	ld.global.nc.f32 	%f51, [%rd59+44];
	ld.global.nc.f32 	%f52, [%rd58+44];
	fma.rn.f32 	%f53, %f51, %f52, %f50;
	ld.global.nc.f32 	%f54, [%rd59+48];
	ld.global.nc.f32 	%f55, [%rd58+48];
	fma.rn.f32 	%f56, %f54, %f55, %f53;
	ld.global.nc.f32 	%f57, [%rd59+52];
	ld.global.nc.f32 	%f58, [%rd58+52];
	fma.rn.f32 	%f59, %f57, %f58, %f56;
	ld.global.nc.f32 	%f60, [%rd59+56];
	ld.global.nc.f32 	%f61, [%rd58+56];
	fma.rn.f32 	%f62, %f60, %f61, %f59;
	ld.global.nc.f32 	%f63, [%rd59+60];
	ld.global.nc.f32 	%f64, [%rd58+60];
	fma.rn.f32 	%f111, %f63, %f64, %f62;
	add.s64 	%rd59, %rd59, 64;
	add.s64 	%rd58, %rd58, 64;
	add.s32 	%r30, %r30, 16;
	setp.ne.s32 	%p7, %r30, 0;
	@%p7 bra 	$L__BB4_5;
$L__BB4_6:
	setp.eq.s32 	%p8, %r4, 0;
	@%p8 bra 	$L__BB4_15;
	and.b32  	%r8, %r16, 7;
	setp.lt.u32 	%p9, %r4, 8;
	@%p9 bra 	$L__BB4_9;
	ld.global.nc.f32 	%f66, [%rd59];
	ld.global.nc.f32 	%f67, [%rd58];
	fma.rn.f32 	%f68, %f66, %f67, %f111;
	ld.global.nc.f32 	%f69, [%rd59+4];
	ld.global.nc.f32 	%f70, [%rd58+4];
	fma.rn.f32 	%f71, %f69, %f70, %f68;
	ld.global.nc.f32 	%f72, [%rd59+8];
	ld.global.nc.f32 	%f73, [%rd58+8];
	fma.rn.f32 	%f74, %f72, %f73, %f71;
	ld.global.nc.f32 	%f75, [%rd59+12];
	ld.global.nc.f32 	%f76, [%rd58+12];
	fma.rn.f32 	%f77, %f75, %f76, %f74;
	ld.global.nc.f32 	%f78, [%rd59+16];
	ld.global.nc.f32 	%f79, [%rd58+16];
	fma.rn.f32 	%f80, %f78, %f79, %f77;
	ld.global.nc.f32 	%f81, [%rd59+20];
	ld.global.nc.f32 	%f82, [%rd58+20];
	fma.rn.f32 	%f83, %f81, %f82, %f80;
	ld.global.nc.f32 	%f84, [%rd59+24];
	ld.global.nc.f32 	%f85, [%rd58+24];
	fma.rn.f32 	%f86, %f84, %f85, %f83;
	ld.global.nc.f32 	%f87, [%rd59+28];
	ld.global.nc.f32 	%f88, [%rd58+28];
	fma.rn.f32 	%f111, %f87, %f88, %f86;
	add.s64 	%rd59, %rd59, 32;
	add.s64 	%rd58, %rd58, 32;
$L__BB4_9:
	setp.eq.s32 	%p10, %r8, 0;
	@%p10 bra 	$L__BB4_15;
	and.b32  	%r9, %r16, 3;
	setp.lt.u32 	%p11, %r8, 4;
	@%p11 bra 	$L__BB4_12;
	ld.global.nc.f32 	%f90, [%rd59];
	ld.global.nc.f32 	%f91, [%rd58];
	fma.rn.f32 	%f92, %f90, %f91, %f111;
	ld.global.nc.f32 	%f93, [%rd59+4];
	ld.global.nc.f32 	%f94, [%rd58+4];
	fma.rn.f32 	%f95, %f93, %f94, %f92;
	ld.global.nc.f32 	%f96, [%rd59+8];
	ld.global.nc.f32 	%f97, [%rd58+8];
	fma.rn.f32 	%f98, %f96, %f97, %f95;
	ld.global.nc.f32 	%f99, [%rd59+12];
	ld.global.nc.f32 	%f100, [%rd58+12];
	fma.rn.f32 	%f111, %f99, %f100, %f98;
	add.s64 	%rd59, %rd59, 16;
	add.s64 	%rd58, %rd58, 16;
$L__BB4_12:
	setp.eq.s32 	%p12, %r9, 0;
	@%p12 bra 	$L__BB4_15;
	neg.s32 	%r31, %r9;
$L__BB4_14:
	.pragma "nounroll";
	ld.global.nc.f32 	%f101, [%rd59];
	ld.global.nc.f32 	%f102, [%rd58];
	fma.rn.f32 	%f111, %f101, %f102, %f111;
	add.s64 	%rd59, %rd59, 4;
	add.s64 	%rd58, %rd58, 4;
	add.s32 	%r31, %r31, 1;
	setp.ne.s32 	%p13, %r31, 0;
	@%p13 bra 	$L__BB4_14;
$L__BB4_15:
	st.global.f32 	[%rd3], %f111;
$L__BB4_16:
	ret;

}
	// .globl	_Z31depth_attn_output_grad_v_kerneliiiiiPKfS0_PKiS2_S2_S2_S2_Pf
.visible .entry _Z31depth_attn_output_grad_v_kerneliiiiiPKfS0_PKiS2_S2_S2_S2_Pf(
	.param .u32 _Z31depth_attn_output_grad_v_kerneliiiiiPKfS0_PKiS2_S2_S2_S2_Pf_param_0,
	.param .u32 _Z31depth_attn_output_grad_v_kerneliiiiiPKfS0_PKiS2_S2_S2_S2_Pf_param_1,
	.param .u32 _Z31depth_attn_output_grad_v_kerneliiiiiPKfS0_PKiS2_S2_S2_S2_Pf_param_2,
	.param .u32 _Z31depth_attn_output_grad_v_kerneliiiiiPKfS0_PKiS2_S2_S2_S2_Pf_param_3,
	.param .u32 _Z31depth_attn_output_grad_v_kerneliiiiiPKfS0_PKiS2_S2_S2_S2_Pf_param_4,
	.param .u64 .ptr .align 1 _Z31depth_attn_output_grad_v_kerneliiiiiPKfS0_PKiS2_S2_S2_S2_Pf_param_5,
	.param .u64 .ptr .align 1 _Z31depth_attn_output_grad_v_kerneliiiiiPKfS0_PKiS2_S2_S2_S2_Pf_param_6,
	.param .u64 .ptr .align 1 _Z31depth_attn_output_grad_v_kerneliiiiiPKfS0_PKiS2_S2_S2_S2_Pf_param_7,
	.param .u64 .ptr .align 1 _Z31depth_attn_output_grad_v_kerneliiiiiPKfS0_PKiS2_S2_S2_S2_Pf_param_8,
	.param .u64 .ptr .align 1 _Z31depth_attn_output_grad_v_kerneliiiiiPKfS0_PKiS2_S2_S2_S2_Pf_param_9,
	.param .u64 .ptr .align 1 _Z31depth_attn_output_grad_v_kerneliiiiiPKfS0_PKiS2_S2_S2_S2_Pf_param_10,
	.param .u64 .ptr .align 1 _Z31depth_attn_output_grad_v_kerneliiiiiPKfS0_PKiS2_S2_S2_S2_Pf_param_11,
	.param .u64 .ptr .align 1 _Z31depth_attn_output_grad_v_kerneliiiiiPKfS0_PKiS2_S2_S2_S2_Pf_param_12
)
{
	.reg .pred 	%p<16>;
	.reg .b32 	%r<66>;
	.reg .b32 	%f<51>;
	.reg .b64 	%rd<111>;

	ld.param.u32 	%r25, [_Z31depth_attn_output_grad_v_kerneliiiiiPKfS0_PKiS2_S2_S2_S2_Pf_param_0];
	ld.param.u32 	%r29, [_Z31depth_attn_output_grad_v_kerneliiiiiPKfS0_PKiS2_S2_S2_S2_Pf_param_1];
	ld.param.u32 	%r26, [_Z31depth_attn_output_grad_v_kerneliiiiiPKfS0_PKiS2_S2_S2_S2_Pf_param_2];
	ld.param.u32 	%r27, [_Z31depth_attn_output_grad_v_kerneliiiiiPKfS0_PKiS2_S2_S2_S2_Pf_param_3];
	ld.param.u32 	%r28, [_Z31depth_attn_output_grad_v_kerneliiiiiPKfS0_PKiS2_S2_S2_S2_Pf_param_4];
	ld.param.u64 	%rd16, [_Z31depth_attn_output_grad_v_kerneliiiiiPKfS0_PKiS2_S2_S2_S2_Pf_param_5];
	ld.param.u64 	%rd17, [_Z31depth_attn_output_grad_v_kerneliiiiiPKfS0_PKiS2_S2_S2_S2_Pf_param_6];
	ld.param.u64 	%rd18, [_Z31depth_attn_output_grad_v_kerneliiiiiPKfS0_PKiS2_S2_S2_S2_Pf_param_8];
	ld.param.u64 	%rd13, [_Z31depth_attn_output_grad_v_kerneliiiiiPKfS0_PKiS2_S2_S2_S2_Pf_param_9];
	ld.param.u64 	%rd14, [_Z31depth_attn_output_grad_v_kerneliiiiiPKfS0_PKiS2_S2_S2_S2_Pf_param_10];
	ld.param.u64 	%rd19, [_Z31depth_attn_output_grad_v_kerneliiiiiPKfS0_PKiS2_S2_S2_S2_Pf_param_11];
	ld.param.u64 	%rd15, [_Z31depth_attn_output_grad_v_kerneliiiiiPKfS0_PKiS2_S2_S2_S2_Pf_param_12];
	cvta.to.global.u64 	%rd1, %rd16;
	cvta.to.global.u64 	%rd2, %rd17;
	cvta.to.global.u64 	%rd3, %rd18;
	cvta.to.global.u64 	%rd4, %rd19;
	mov.u32 	%r30, %ctaid.x;
	mov.u32 	%r31, %ntid.x;
	mov.u32 	%r32, %tid.x;
	mad.lo.s32 	%r1, %r30, %r31, %r32;
	div.s32 	%r2, %r1, %r25;
	setp.ge.s32 	%p1, %r2, %r29;
	@%p1 bra 	$L__BB5_24;
	ld.param.u64 	%rd110, [_Z31depth_attn_output_grad_v_kerneliiiiiPKfS0_PKiS2_S2_S2_S2_Pf_param_7];
	rem.s32 	%r33, %r1, %r25;
	cvta.to.global.u64 	%rd20, %rd13;
	cvta.to.global.u64 	%rd21, %rd14;
	cvta.to.global.u64 	%rd22, %rd110;
	cvta.to.global.u64 	%rd23, %rd15;
	mul.wide.s32 	%rd24, %r2, 4;
	add.s64 	%rd25, %rd20, %rd24;
	ld.global.nc.u32 	%r3, [%rd25];
	add.s64 	%rd26, %rd21, %rd24;
	ld.global.nc.u32 	%r4, [%rd26];
	div.s32 	%r5, %r33, %r28;
	mul.wide.s32 	%rd27, %r3, 4;
	add.s64 	%rd28, %rd22, %rd27;
	ld.global.nc.u32 	%r34, [%rd28];
	mul.lo.s32 	%r35, %r34, %r25;
	cvt.s64.s32 	%rd29, %r35;
	cvt.s64.s32 	%rd5, %r33;
	add.s64 	%rd30, %rd29, %rd5;
	shl.b64 	%rd31, %rd30, 2;
	add.s64 	%rd6, %rd23, %rd31;
	setp.lt.s32 	%p2, %r4, 1;
	mov.f32 	%f40, 0f00000000;
	@%p2 bra 	$L__BB5_23;
	mul.lo.s32 	%r6, %r27, %r26;
	mul.lo.s32 	%r37, %r5, %r26;
	cvt.s64.s32 	%rd7, %r37;
	setp.lt.u32 	%p3, %r4, 4;
	mov.f32 	%f40, 0f00000000;
	mov.b32 	%r65, 0;
	@%p3 bra 	$L__BB5_13;
	and.b32  	%r38, %r4, 2147483644;
	neg.s32 	%r63, %r38;
	mov.f32 	%f40, 0f00000000;
	mov.u32 	%r62, %r3;
$L__BB5_4:
	.pragma "nounroll";
	mul.wide.s32 	%rd32, %r62, 4;
	add.s64 	%rd33, %rd4, %rd32;
	add.s64 	%rd8, %rd33, 8;
	add.s64 	%rd34, %rd3, %rd32;
	add.s64 	%rd9, %rd34, 8;
	ld.global.nc.u32 	%r10, [%rd33];
	setp.eq.s32 	%p4, %r10, -1;
	@%p4 bra 	$L__BB5_6;
	ld.global.nc.u32 	%r39, [%rd9+-8];
	mul.lo.s32 	%r40, %r6, %r39;
	cvt.s64.s32 	%rd35, %r40;
	cvt.s64.s32 	%rd36, %r10;
	add.s64 	%rd37, %rd36, %rd7;
	add.s64 	%rd38, %rd37, %rd35;
	shl.b64 	%rd39, %rd38, 2;
	add.s64 	%rd40, %rd2, %rd39;
	mul.lo.s32 	%r41, %r39, %r25;
	cvt.s64.s32 	%rd41, %r41;
	add.s64 	%rd42, %rd41, %rd5;
	shl.b64 	%rd43, %rd42, 2;
	add.s64 	%rd44, %rd1, %rd43;
	ld.global.nc.f32 	%f24, [%rd40];
	ld.global.nc.f32 	%f25, [%rd44];
	fma.rn.f32 	%f40, %f24, %f25, %f40;
$L__BB5_6:
	ld.global.nc.u32 	%r11, [%rd8+-4];
	setp.eq.s32 	%p5, %r11, -1;
	@%p5 bra 	$L__BB5_8;
	ld.global.nc.u32 	%r42, [%rd9+-4];
	mul.lo.s32 	%r43, %r6, %r42;
	cvt.s64.s32 	%rd45, %r43;
	cvt.s64.s32 	%rd46, %r11;
	add.s64 	%rd47, %rd46, %rd7;
	add.s64 	%rd48, %rd47, %rd45;
	shl.b64 	%rd49, %rd48, 2;
	add.s64 	%rd50, %rd2, %rd49;
	mul.lo.s32 	%r44, %r42, %r25;
	cvt.s64.s32 	%rd51, %r44;
	add.s64 	%rd52, %rd51, %rd5;
	shl.b64 	%rd53, %rd52, 2;
	add.s64 	%rd54, %rd1, %rd53;
	ld.global.nc.f32 	%f26, [%rd50];
	ld.global.nc.f32 	%f27, [%rd54];
	fma.rn.f32 	%f40, %f26, %f27, %f40;
$L__BB5_8:
	ld.global.nc.u32 	%r12, [%rd8];
	setp.eq.s32 	%p6, %r12, -1;
	@%p6 bra 	$L__BB5_10;
	ld.global.nc.u32 	%r45, [%rd9];
	mul.lo.s32 	%r46, %r6, %r45;
	cvt.s64.s32 	%rd55, %r46;
	cvt.s64.s32 	%rd56, %r12;
	add.s64 	%rd57, %rd56, %rd7;
	add.s64 	%rd58, %rd57, %rd55;
	shl.b64 	%rd59, %rd58, 2;
	add.s64 	%rd60, %rd2, %rd59;
	mul.lo.s32 	%r47, %r45, %r25;
	cvt.s64.s32 	%rd61, %r47;
	add.s64 	%rd62, %rd61, %rd5;
	shl.b64 	%rd63, %rd62, 2;
	add.s64 	%rd64, %rd1, %rd63;
	ld.global.nc.f32 	%f28, [%rd60];
	ld.global.nc.f32 	%f29, [%rd64];
	fma.rn.f32 	%f40, %f28, %f29, %f40;
$L__BB5_10:
	ld.global.nc.u32 	%r13, [%rd8+4];
	setp.eq.s32 	%p7, %r13, -1;
	@%p7 bra 	$L__BB5_12;
	ld.global.nc.u32 	%r48, [%rd9+4];
	mul.lo.s32 	%r49, %r6, %r48;
	cvt.s64.s32 	%rd65, %r49;
	cvt.s64.s32 	%rd66, %r13;
	add.s64 	%rd67, %rd66, %rd7;
	add.s64 	%rd68, %rd67, %rd65;
	shl.b64 	%rd69, %rd68, 2;
	add.s64 	%rd70, %rd2, %rd69;
	mul.lo.s32 	%r50, %r48, %r25;
	cvt.s64.s32 	%rd71, %r50;
	add.s64 	%rd72, %rd71, %rd5;
	shl.b64 	%rd73, %rd72, 2;
	add.s64 	%rd74, %rd1, %rd73;
	ld.global.nc.f32 	%f30, [%rd70];
	ld.global.nc.f32 	%f31, [%rd74];
	fma.rn.f32 	%f40, %f30, %f31, %f40;
$L__BB5_12:
	and.b32  	%r65, %r4, 2147483644;
	add.s32 	%r63, %r63, 4;
	add.s32 	%r62, %r62, 4;
	setp.ne.s32 	%p8, %r63, 0;
	@%p8 bra 	$L__BB5_4;
$L__BB5_13:
	and.b32  	%r18, %r4, 3;
	setp.eq.s32 	%p9, %r18, 0;
	@%p9 bra 	$L__BB5_23;
	setp.eq.s32 	%p10, %r18, 1;
	@%p10 bra 	$L__BB5_20;
	add.s32 	%r51, %r65, %r3;
	mul.wide.s32 	%rd75, %r51, 4;
	add.s64 	%rd10, %rd4, %rd75;
	ld.global.nc.u32 	%r19, [%rd10];
	setp.eq.s32 	%p11, %r19, -1;
	add.s64 	%rd11, %rd3, %rd75;
	@%p11 bra 	$L__BB5_17;
	ld.global.nc.u32 	%r52, [%rd11];
	mul.lo.s32 	%r53, %r6, %r52;
	cvt.s64.s32 	%rd76, %r53;
	cvt.s64.s32 	%rd77, %r19;
	add.s64 	%rd78, %rd77, %rd7;
	add.s64 	%rd79, %rd78, %rd76;
	shl.b64 	%rd80, %rd79, 2;
	add.s64 	%rd81, %rd2, %rd80;
	mul.lo.s32 	%r54, %r52, %r25;
	cvt.s64.s32 	%rd82, %r54;
	add.s64 	%rd83, %rd82, %rd5;
	shl.b64 	%rd84, %rd83, 2;
	add.s64 	%rd85, %rd1, %rd84;
	ld.global.nc.f32 	%f33, [%rd81];
	ld.global.nc.f32 	%f34, [%rd85];
	fma.rn.f32 	%f40, %f33, %f34, %f40;
$L__BB5_17:
	ld.global.nc.u32 	%r20, [%rd10+4];
	setp.eq.s32 	%p12, %r20, -1;
	@%p12 bra 	$L__BB5_19;
	ld.global.nc.u32 	%r55, [%rd11+4];
	mul.lo.s32 	%r56, %r6, %r55;
	cvt.s64.s32 	%rd86, %r56;
	cvt.s64.s32 	%rd87, %r20;
	add.s64 	%rd88, %rd87, %rd7;
	add.s64 	%rd89, %rd88, %rd86;
	shl.b64 	%rd90, %rd89, 2;
	add.s64 	%rd91, %rd2, %rd90;
	mul.lo.s32 	%r57, %r55, %r25;
	cvt.s64.s32 	%rd92, %r57;
	add.s64 	%rd93, %rd92, %rd5;
	shl.b64 	%rd94, %rd93, 2;
	add.s64 	%rd95, %rd1, %rd94;
	ld.global.nc.f32 	%f35, [%rd91];
	ld.global.nc.f32 	%f36, [%rd95];
	fma.rn.f32 	%f40, %f35, %f36, %f40;
$L__BB5_19:
	add.s32 	%r65, %r65, 2;
$L__BB5_20:
	and.b32  	%r58, %r4, 1;
	setp.eq.b32 	%p13, %r58, 1;
	not.pred 	%p14, %p13;
	@%p14 bra 	$L__BB5_23;
	add.s32 	%r23, %r65, %r3;
	mul.wide.s32 	%rd96, %r23, 4;
	add.s64 	%rd97, %rd4, %rd96;
	ld.global.nc.u32 	%r24, [%rd97];
	setp.eq.s32 	%p15, %r24, -1;
	@%p15 bra 	$L__BB5_23;
	add.s64 	%rd99, %rd3, %rd96;
	ld.global.nc.u32 	%r59, [%rd99];
	mul.lo.s32 	%r60, %r6, %r59;
	cvt.s64.s32 	%rd100, %r60;
	cvt.s64.s32 	%rd101, %r24;
	add.s64 	%rd102, %rd101, %rd7;
	add.s64 	%rd103, %rd102, %rd100;
	shl.b64 	%rd104, %rd103, 2;
	add.s64 	%rd105, %rd2, %rd104;
	mul.lo.s32 	%r61, %r59, %r25;
	cvt.s64.s32 	%rd106, %r61;
	add.s64 	%rd107, %rd106, %rd5;
	shl.b64 	%rd108, %rd107, 2;
	add.s64 	%rd109, %rd1, %rd108;
	ld.global.nc.f32 	%f37, [%rd105];
	ld.global.nc.f32 	%f38, [%rd109];
	fma.rn.f32 	%f40, %f37, %f38, %f40;
$L__BB5_23:
	st.global.f32 	[%rd6], %f40;
$L__BB5_24:
	ret;

}


// ===== COMPILED SASS (sm_100) =====

	.target	sm_100

	.elftype	@"ET_EXEC"


//--------------------- .note.nv.tkinfo           --------------------------
	.section	.note.nv.tkinfo,"",@"SHT_NOTE"
	.sectionflags	@"SHF_NOTE_NV_TKINFO"
	.tkinfo
        /*0018*/ 	.word	0x00000002
        /*0030*/ 	.string	""
        /*0030*/ 	.string	"ptxas"
        /*0030*/ 	.string	"Cuda compilation tools, release 13.0, V13.0.88"
        /*0030*/ 	.string	"Build cuda_13.0.r13.0/compiler.36424714_0"
        /*0030*/ 	.string	"-arch sm_100 -m 64 "



//--------------------- .note.nv.cuinfo           --------------------------
	.section	.note.nv.cuinfo,"",@"SHT_NOTE"
	.sectionflags	@"SHF_NOTE_NV_CUINFO"
        /*0018*/ 	.short	0x0002
        /*001a*/ 	.short	0x0064
        /*001c*/ 	.short	0x0082
	.zero		2


//--------------------- .nv.info                  --------------------------
	.section	.nv.info,"",@"SHT_CUDA_INFO"
	.align	4


	//----- nvinfo : EIATTR_REGCOUNT
	.align		4
        /*0000*/ 	.byte	0x04, 0x2f
        /*0002*/ 	.short	(.L_1 - .L_0)
	.align		4
.L_0:
        /*0004*/ 	.word	index@(_Z24depth_attn_weight_kerneliiiiiPKfS0_PKiS2_S2_S2_PiPbPf)
        /*0008*/ 	.word	0x0000001e


	//----- nvinfo : EIATTR_FRAME_SIZE
	.align		4
.L_1:
        /*000c*/ 	.byte	0x04, 0x11
        /*000e*/ 	.short	(.L_3 - .L_2)
	.align		4
.L_2:
        /*0010*/ 	.word	index@(_Z24depth_attn_weight_kerneliiiiiPKfS0_PKiS2_S2_S2_PiPbPf)
        /*0014*/ 	.word	0x00000000


	//----- nvinfo : EIATTR_REGCOUNT
	.align		4
.L_3:
        /*0018*/ 	.byte	0x04, 0x2f
        /*001a*/ 	.short	(.L_5 - .L_4)
	.align		4
.L_4:
        /*001c*/ 	.word	index@(_Z33depth_attn_weight_grad_bev_kerneliiiiiPKfS0_PKiS2_S2_S2_Pf)
        /*0020*/ 	.word	0x00000020


	//----- nvinfo : EIATTR_FRAME_SIZE
	.align		4
.L_5:
        /*0024*/ 	.byte	0x04, 0x11
        /*0026*/ 	.short	(.L_7 - .L_6)
	.align		4
.L_6:
        /*0028*/ 	.word	index@(_Z33depth_attn_weight_grad_bev_kerneliiiiiPKfS0_PKiS2_S2_S2_Pf)
        /*002c*/ 	.word	0x00000000


	//----- nvinfo : EIATTR_REGCOUNT
	.align		4
.L_7:
        /*0030*/ 	.byte	0x04, 0x2f
        /*0032*/ 	.short	(.L_9 - .L_8)
	.align		4
.L_8:
        /*0034*/ 	.word	index@(_Z31depth_attn_weight_grad_k_kerneliiiiiPKfS0_PKiS2_S2_S2_S2_Pf)
        /*0038*/ 	.word	0x0000001f


	//----- nvinfo : EIATTR_FRAME_SIZE
	.align		4
.L_9:
        /*003c*/ 	.byte	0x04, 0x11
        /*003e*/ 	.short	(.L_11 - .L_10)
	.align		4
.L_10:
        /*0040*/ 	.word	index@(_Z31depth_attn_weight_grad_k_kerneliiiiiPKfS0_PKiS2_S2_S2_S2_Pf)
        /*0044*/ 	.word	0x00000000


	//----- nvinfo : EIATTR_REGCOUNT
	.align		4
.L_11:
        /*0048*/ 	.byte	0x04, 0x2f
        /*004a*/ 	.short	(.L_13 - .L_12)
	.align		4
.L_12:
        /*004c*/ 	.word	index@(_Z24depth_attn_output_kerneliiiiiPKfS0_PKiS2_S2_S2_Pf)
        /*0050*/ 	.word	0x00000020


	//----- nvinfo : EIATTR_FRAME_SIZE
	.align		4
.L_13:
        /*0054*/ 	.byte	0x04, 0x11
        /*0056*/ 	.short	(.L_15 - .L_14)
	.align		4
.L_14:
        /*0058*/ 	.word	index@(_Z24depth_attn_output_kerneliiiiiPKfS0_PKiS2_S2_S2_Pf)
        /*005c*/ 	.word	0x00000000


	//----- nvinfo : EIATTR_REGCOUNT
	.align		4
.L_15:
        /*0060*/ 	.byte	0x04, 0x2f
        /*0062*/ 	.short	(.L_17 - .L_16)
	.align		4
.L_16:
        /*0064*/ 	.word	index@(_Z31depth_attn_output_grad_w_kerneliiiiiPKfS0_PKiS2_S2_S2_Pf)
        /*0068*/ 	.word	0x0000001e


	//----- nvinfo : EIATTR_FRAME_SIZE
	.align		4
.L_17:
        /*006c*/ 	.byte	0x04, 0x11
        /*006e*/ 	.short	(.L_19 - .L_18)
	.align		4
.L_18:
        /*0070*/ 	.word	index@(_Z31depth_attn_output_grad_w_kerneliiiiiPKfS0_PKiS2_S2_S2_Pf)
        /*0074*/ 	.word	0x00000000


	//----- nvinfo : EIATTR_REGCOUNT
	.align		4
.L_19:
        /*0078*/ 	.byte	0x04, 0x2f
        /*007a*/ 	.short	(.L_21 - .L_20)
	.align		4
.L_20:
        /*007c*/ 	.word	index@(_Z31depth_attn_output_grad_v_kerneliiiiiPKfS0_PKiS2_S2_S2_S2_Pf)
        /*0080*/ 	.word	0x0000001f


	//----- nvinfo : EIATTR_FRAME_SIZE
	.align		4
.L_21:
        /*0084*/ 	.byte	0x04, 0x11
        /*0086*/ 	.short	(.L_23 - .L_22)
	.align		4
.L_22:
        /*0088*/ 	.word	index@(_Z31depth_attn_output_grad_v_kerneliiiiiPKfS0_PKiS2_S2_S2_S2_Pf)
        /*008c*/ 	.word	0x00000000


	//----- nvinfo : EIATTR_MIN_STACK_SIZE
	.align		4
.L_23:
        /*0090*/ 	.byte	0x04, 0x12
        /*0092*/ 	.short	(.L_25 - .L_24)
	.align		4
.L_24:
        /*0094*/ 	.word	index@(_Z31depth_attn_output_grad_v_kerneliiiiiPKfS0_PKiS2_S2_S2_S2_Pf)
        /*0098*/ 	.word	0x00000000


	//----- nvinfo : EIATTR_MIN_STACK_SIZE
	.align		4
.L_25:
        /*009c*/ 	.byte	0x04, 0x12
        /*009e*/ 	.short	(.L_27 - .L_26)
	.align		4
.L_26:
        /*00a0*/ 	.word	index@(_Z31depth_attn_output_grad_w_kerneliiiiiPKfS0_PKiS2_S2_S2_Pf)
        /*00a4*/ 	.word	0x00000000


	//----- nvinfo : EIATTR_MIN_STACK_SIZE
	.align		4
.L_27:
        /*00a8*/ 	.byte	0x04, 0x12
        /*00aa*/ 	.short	(.L_29 - .L_28)
	.align		4
.L_28:
        /*00ac*/ 	.word	index@(_Z24depth_attn_output_kerneliiiiiPKfS0_PKiS2_S2_S2_Pf)
        /*00b0*/ 	.word	0x00000000


	//----- nvinfo : EIATTR_MIN_STACK_SIZE
	.align		4
.L_29:
        /*00b4*/ 	.byte	0x04, 0x12
        /*00b6*/ 	.short	(.L_31 - .L_30)
	.align		4
.L_30:
        /*00b8*/ 	.word	index@(_Z31depth_attn_weight_grad_k_kerneliiiiiPKfS0_PKiS2_S2_S2_S2_Pf)
        /*00bc*/ 	.word	0x00000000


	//----- nvinfo : EIATTR_MIN_STACK_SIZE
	.align		4
.L_31:
        /*00c0*/ 	.byte	0x04, 0x12
        /*00c2*/ 	.short	(.L_33 - .L_32)
	.align		4
.L_32:
        /*00c4*/ 	.word	index@(_Z33depth_attn_weight_grad_bev_kerneliiiiiPKfS0_PKiS2_S2_S2_Pf)
        /*00c8*/ 	.word	0x00000000


	//----- nvinfo : EIATTR_MIN_STACK_SIZE
	.align		4
.L_33:
        /*00cc*/ 	.byte	0x04, 0x12
        /*00ce*/ 	.short	(.L_35 - .L_34)
	.align		4
.L_34:
        /*00d0*/ 	.word	index@(_Z24depth_attn_weight_kerneliiiiiPKfS0_PKiS2_S2_S2_PiPbPf)
        /*00d4*/ 	.word	0x00000000
.L_35:


//--------------------- .nv.compat                --------------------------
	.section	.nv.compat,"",@"SHT_CUDA_COMPAT_INFO"
	.align	4
        /*0000*/ 	.byte	0x02, 0x09, 0x00, 0x00, 0x02, 0x02, 0x01, 0x00, 0x02, 0x05, 0x05, 0x00, 0x03, 0x07, 0x01, 0x01
        /*0010*/ 	.byte	0x02, 0x03, 0x00, 0x00, 0x02, 0x06, 0x01, 0x00, 0x04, 0x0b, 0x08, 0x00, 0x09, 0x00, 0x00, 0x00
        /*0020*/ 	.byte	0x00, 0x00, 0x00, 0x00


//--------------------- .nv.info._Z31depth_attn_output_grad_v_kerneliiiiiPKfS0_PKiS2_S2_S2_S2_Pf --------------------------
	.section	.nv.info._Z31depth_attn_output_grad_v_kerneliiiiiPKfS0_PKiS2_S2_S2_S2_Pf,"",@"SHT_CUDA_INFO"
	.sectionflags	@""
	.align	4


	//----- nvinfo : EIATTR_CUDA_API_VERSION
	.align		4
        /*0000*/ 	.byte	0x04, 0x37
        /*0002*/ 	.short	(.L_37 - .L_36)
.L_36:
        /*0004*/ 	.word	0x00000082


	//----- nvinfo : EIATTR_KPARAM_INFO
	.align		4
.L_37:
        /*0008*/ 	.byte	0x04, 0x17
        /*000a*/ 	.short	(.L_39 - .L_38)
.L_38:
        /*000c*/ 	.word	0x00000000
        /*0010*/ 	.short	0x000c
        /*0012*/ 	.short	0x0050
        /*0014*/ 	.byte	0x00, 0xf5, 0x21, 0x00


	//----- nvinfo : EIATTR_KPARAM_INFO
	.align		4
.L_39:
        /*0018*/ 	.byte	0x04, 0x17
        /*001a*/ 	.short	(.L_41 - .L_40)
.L_40:
        /*001c*/ 	.word	0x00000000
        /*0020*/ 	.short	0x000b
        /*0022*/ 	.short	0x0048
        /*0024*/ 	.byte	0x00, 0xf5, 0x21, 0x00


	//----- nvinfo : EIATTR_KPARAM_INFO
	.align		4
.L_41:
        /*0028*/ 	.byte	0x04, 0x17
        /*002a*/ 	.short	(.L_43 - .L_42)
.L_42:
        /*002c*/ 	.word	0x00000000
        /*0030*/ 	.short	0x000a
        /*0032*/ 	.short	0x0040
        /*0034*/ 	.byte	0x00, 0xf5, 0x21, 0x00


	//----- nvinfo : EIATTR_KPARAM_INFO
	.align		4
.L_43:
        /*0038*/ 	.byte	0x04, 0x17
        /*003a*/ 	.short	(.L_45 - .L_44)
.L_44:
        /*003c*/ 	.word	0x00000000
        /*0040*/ 	.short	0x0009
        /*0042*/ 	.short	0x0038
        /*0044*/ 	.byte	0x00, 0xf5, 0x21, 0x00


	//----- nvinfo : EIATTR_KPARAM_INFO
	.align		4
.L_45:
        /*0048*/ 	.byte	0x04, 0x17
        /*004a*/ 	.short	(.L_47 - .L_46)
.L_46:
        /*004c*/ 	.word	0x00000000
        /*0050*/ 	.short	0x0008
        /*0052*/ 	.short	0x0030
        /*0054*/ 	.byte	0x00, 0xf5, 0x21, 0x00


	//----- nvinfo : EIATTR_KPARAM_INFO
	.align		4
.L_47:
        /*0058*/ 	.byte	0x04, 0x17
        /*005a*/ 	.short	(.L_49 - .L_48)
.L_48:
        /*005c*/ 	.word	0x00000000
        /*0060*/ 	.short	0x0007
        /*0062*/ 	.short	0x0028
        /*0064*/ 	.byte	0x00, 0xf5, 0x21, 0x00


	//----- nvinfo : EIATTR_KPARAM_INFO
	.align		4
.L_49:
        /*0068*/ 	.byte	0x04, 0x17
        /*006a*/ 	.short	(.L_51 - .L_50)
.L_50:
        /*006c*/ 	.word	0x00000000
        /*0070*/ 	.short	0x0006
        /*0072*/ 	.short	0x0020
        /*0074*/ 	.byte	0x00, 0xf5, 0x21, 0x00


	//----- nvinfo : EIATTR_KPARAM_INFO
	.align		4
.L_51:
        /*0078*/ 	.byte	0x04, 0x17
        /*007a*/ 	.short	(.L_53 - .L_52)
.L_52:
        /*007c*/ 	.word	0x00000000
        /*0080*/ 	.short	0x0005
        /*0082*/ 	.short	0x0018
        /*0084*/ 	.byte	0x00, 0xf5, 0x21, 0x00


	//----- nvinfo : EIATTR_KPARAM_INFO
	.align		4
.L_53:
        /*0088*/ 	.byte	0x04, 0x17
        /*008a*/ 	.short	(.L_55 - .L_54)
.L_54:
        /*008c*/ 	.word	0x00000000
        /*0090*/ 	.short	0x0004
        /*0092*/ 	.short	0x0010
        /*0094*/ 	.byte	0x00, 0xf0, 0x11, 0x00


	//----- nvinfo : EIATTR_KPARAM_INFO
	.align		4
.L_55:
        /*0098*/ 	.byte	0x04, 0x17
        /*009a*/ 	.short	(.L_57 - .L_56)
.L_56:
        /*009c*/ 	.word	0x00000000
        /*00a0*/ 	.short	0x0003
        /*00a2*/ 	.short	0x000c
        /*00a4*/ 	.byte	0x00, 0xf0, 0x11, 0x00


	//----- nvinfo : EIATTR_KPARAM_INFO
	.align		4
.L_57:
        /*00a8*/ 	.byte	0x04, 0x17
        /*00aa*/ 	.short	(.L_59 - .L_58)
.L_58:
        /*00ac*/ 	.word	0x00000000
        /*00b0*/ 	.short	0x0002
        /*00b2*/ 	.short	0x0008
        /*00b4*/ 	.byte	0x00, 0xf0, 0x11, 0x00


	//----- nvinfo : EIATTR_KPARAM_INFO
	.align		4
.L_59:
        /*00b8*/ 	.byte	0x04, 0x17
        /*00ba*/ 	.short	(.L_61 - .L_60)
.L_60:
        /*00bc*/ 	.word	0x00000000
        /*00c0*/ 	.short	0x0001
        /*00c2*/ 	.short	0x0004
        /*00c4*/ 	.byte	0x00, 0xf0, 0x11, 0x00


	//----- nvinfo : EIATTR_KPARAM_INFO
	.align		4
.L_61:
        /*00c8*/ 	.byte	0x04, 0x17
        /*00ca*/ 	.short	(.L_63 - .L_62)
.L_62:
        /*00cc*/ 	.word	0x00000000
        /*00d0*/ 	.short	0x0000
        /*00d2*/ 	.short	0x0000
        /*00d4*/ 	.byte	0x00, 0xf0, 0x11, 0x00


	//----- nvinfo : EIATTR_SPARSE_MMA_MASK
	.align		4
.L_63:
        /*00d8*/ 	.byte	0x03, 0x50
        /*00da*/ 	.short	0x0000


	//----- nvinfo : EIATTR_MAXREG_COUNT
	.align		4
        /*00dc*/ 	.byte	0x03, 0x1b
        /*00de*/ 	.short	0x00ff


	//----- nvinfo : EIATTR_MERCURY_ISA_VERSION
	.align		4
        /*00e0*/ 	.byte	0x03, 0x5f
        /*00e2*/ 	.short	0x0101


	//----- nvinfo : EIATTR_VRC_CTA_INIT_COUNT
	.align		4
        /*00e4*/ 	.byte	0x02, 0x4a
	.zero		1
	.zero		1


	//----- nvinfo : EIATTR_EXIT_INSTR_OFFSETS
	.align		4
        /*00e8*/ 	.byte	0x04, 0x1c
        /*00ea*/ 	.short	(.L_65 - .L_64)


	//   ....[0]....
.L_64:
        /*00ec*/ 	.word	0x00000200


	//   ....[1]....
        /*00f0*/ 	.word	0x00001210


	//----- nvinfo : EIATTR_CRS_STACK_SIZE
	.align		4
.L_65:
        /*00f4*/ 	.byte	0x04, 0x1e
        /*00f6*/ 	.short	(.L_67 - .L_66)
.L_66:
        /*00f8*/ 	.word	0x00000000


	//----- nvinfo : EIATTR_CBANK_PARAM_SIZE
	.align		4
.L_67:
        /*00fc*/ 	.byte	0x03, 0x19
        /*00fe*/ 	.short	0x0058


	//----- nvinfo : EIATTR_PARAM_CBANK
	.align		4
        /*0100*/ 	.byte	0x04, 0x0a
        /*0102*/ 	.short	(.L_69 - .L_68)
	.align		4
.L_68:
        /*0104*/ 	.word	index@(.nv.constant0._Z31depth_attn_output_grad_v_kerneliiiiiPKfS0_PKiS2_S2_S2_S2_Pf)
        /*0108*/ 	.short	0x0380
        /*010a*/ 	.short	0x0058


	//----- nvinfo : EIATTR_SW_WAR
	.align		4
.L_69:
        /*010c*/ 	.byte	0x04, 0x36
        /*010e*/ 	.short	(.L_71 - .L_70)
.L_70:
        /*0110*/ 	.word	0x00000008
.L_71:


//--------------------- .nv.info._Z31depth_attn_output_grad_w_kerneliiiiiPKfS0_PKiS2_S2_S2_Pf --------------------------
	.section	.nv.info._Z31depth_attn_output_grad_w_kerneliiiiiPKfS0_PKiS2_S2_S2_Pf,"",@"SHT_CUDA_INFO"
	.sectionflags	@""
	.align	4


	//----- nvinfo : EIATTR_CUDA_API_VERSION
	.align		4
        /*0000*/ 	.byte	0x04, 0x37
        /*0002*/ 	.short	(.L_73 - .L_72)
.L_72:
        /*0004*/ 	.word	0x00000082


	//----- nvinfo : EIATTR_KPARAM_INFO
	.align		4
.L_73:
        /*0008*/ 	.byte	0x04, 0x17
        /*000a*/ 	.short	(.L_75 - .L_74)
.L_74:
        /*000c*/ 	.word	0x00000000
        /*0010*/ 	.short	0x000b
        /*0012*/ 	.short	0x0048
        /*0014*/ 	.byte	0x00, 0xf5, 0x21, 0x00


	//----- nvinfo : EIATTR_KPARAM_INFO
	.align		4
.L_75:
        /*0018*/ 	.byte	0x04, 0x17
        /*001a*/ 	.short	(.L_77 - .L_76)
.L_76:
        /*001c*/ 	.word	0x00000000
        /*0020*/ 	.short	0x000a
        /*0022*/ 	.short	0x0040
        /*0024*/ 	.byte	0x00, 0xf5, 0x21, 0x00


	//----- nvinfo : EIATTR_KPARAM_INFO
	.align		4
.L_77:
        /*0028*/ 	.byte	0x04, 0x17
        /*002a*/ 	.short	(.L_79 - .L_78)
.L_78:
        /*002c*/ 	.word	0x00000000
        /*0030*/ 	.short	0x0009
        /*0032*/ 	.short	0x0038
        /*0034*/ 	.byte	0x00, 0xf5, 0x21, 0x00


	//----- nvinfo : EIATTR_KPARAM_INFO
	.align		4
.L_79:
        /*0038*/ 	.byte	0x04, 0x17
        /*003a*/ 	.short	(.L_81 - .L_80)
.L_80:
        /*003c*/ 	.word	0x00000000
        /*0040*/ 	.short	0x0008
        /*0042*/ 	.short	0x0030
        /*0044*/ 	.byte	0x00, 0xf5, 0x21, 0x00


	//----- nvinfo : EIATTR_KPARAM_INFO
	.align		4
.L_81:
        /*0048*/ 	.byte	0x04, 0x17
        /*004a*/ 	.short	(.L_83 - .L_82)
.L_82:
        /*004c*/ 	.word	0x00000000
        /*0050*/ 	.short	0x0007
        /*0052*/ 	.short	0x0028
        /*0054*/ 	.byte	0x00, 0xf5, 0x21, 0x00


	//----- nvinfo : EIATTR_KPARAM_INFO
	.align		4
.L_83:
        /*0058*/ 	.byte	0x04, 0x17
        /*005a*/ 	.short	(.L_85 - .L_84)
.L_84:
        /*005c*/ 	.word	0x00000000
        /*0060*/ 	.short	0x0006
        /*0062*/ 	.short	0x0020
        /*0064*/ 	.byte	0x00, 0xf5, 0x21, 0x00


	//----- nvinfo : EIATTR_KPARAM_INFO
	.align		4
.L_85:
        /*0068*/ 	.byte	0x04, 0x17
        /*006a*/ 	.short	(.L_87 - .L_86)
.L_86:
        /*006c*/ 	.word	0x00000000
        /*0070*/ 	.short	0x0005
        /*0072*/ 	.short	0x0018
        /*0074*/ 	.byte	0x00, 0xf5, 0x21, 0x00


	//----- nvinfo : EIATTR_KPARAM_INFO
	.align		4
.L_87:
        /*0078*/ 	.byte	0x04, 0x17
        /*007a*/ 	.short	(.L_89 - .L_88)
.L_88:
        /*007c*/ 	.word	0x00000000
        /*0080*/ 	.short	0x0004
        /*0082*/ 	.short	0x0010
        /*0084*/ 	.byte	0x00, 0xf0, 0x11, 0x00


	//----- nvinfo : EIATTR_KPARAM_INFO
	.align		4
.L_89:
        /*0088*/ 	.byte	0x04, 0x17
        /*008a*/ 	.short	(.L_91 - .L_90)
.L_90:
        /*008c*/ 	.word	0x00000000
        /*0090*/ 	.short	0x0003
        /*0092*/ 	.short	0x000c
        /*0094*/ 	.byte	0x00, 0xf0, 0x11, 0x00


	//----- nvinfo : EIATTR_KPARAM_INFO
	.align		4
.L_91:
        /*0098*/ 	.byte	0x04, 0x17
        /*009a*/ 	.short	(.L_93 - .L_92)
.L_92:
        /*009c*/ 	.word	0x00000000
        /*00a0*/ 	.short	0x0002
        /*00a2*/ 	.short	0x0008
        /*00a4*/ 	.byte	0x00, 0xf0, 0x11, 0x00


	//----- nvinfo : EIATTR_KPARAM_INFO
	.align		4
.L_93:
        /*00a8*/ 	.byte	0x04, 0x17
        /*00aa*/ 	.short	(.L_95 - .L_94)
.L_94:
        /*00ac*/ 	.word	0x00000000
        /*00b0*/ 	.short	0x0001
        /*00b2*/ 	.short	0x0004
        /*00b4*/ 	.byte	0x00, 0xf0, 0x11, 0x00


	//----- nvinfo : EIATTR_KPARAM_INFO
	.align		4
.L_95:
        /*00b8*/ 	.byte	0x04, 0x17
        /*00ba*/ 	.short	(.L_97 - .L_96)
.L_96:
        /*00bc*/ 	.word	0x00000000
        /*00c0*/ 	.short	0x0000
        /*00c2*/ 	.short	0x0000
        /*00c4*/ 	.byte	0x00, 0xf0, 0x11, 0x00


	//----- nvinfo : EIATTR_SPARSE_MMA_MASK
	.align		4
.L_97:
        /*00c8*/ 	.byte	0x03, 0x50
        /*00ca*/ 	.short	0x0000


	//----- nvinfo : EIATTR_MAXREG_COUNT
	.align		4
        /*00cc*/ 	.byte	0x03, 0x1b
        /*00ce*/ 	.short	0x00ff


	//----- nvinfo : EIATTR_MERCURY_ISA_VERSION
	.align		4
        /*00d0*/ 	.byte	0x03, 0x5f
        /*00d2*/ 	.short	0x0101


	//----- nvinfo : EIATTR_VRC_CTA_INIT_COUNT
	.align		4
        /*00d4*/ 	.byte	0x02, 0x4a
	.zero		1
	.zero		1


	//----- nvinfo : EIATTR_EXIT_INSTR_OFFSETS
	.align		4
        /*00d8*/ 	.byte	0x04, 0x1c
        /*00da*/ 	.short	(.L_99 - .L_98)


	//   ....[0]....
.L_98:
        /*00dc*/ 	.word	0x00000040


	//   ....[1]....
        /*00e0*/ 	.word	0x000000e0


	//   ....[2]....
        /*00e4*/ 	.word	0x00000bf0


	//----- nvinfo : EIATTR_CBANK_PARAM_SIZE
	.align		4
.L_99:
        /*00e8*/ 	.byte	0x03, 0x19
        /*00ea*/ 	.short	0x0050


	//----- nvinfo : EIATTR_PARAM_CBANK
	.align		4
        /*00ec*/ 	.byte	0x04, 0x0a
        /*00ee*/ 	.short	(.L_101 - .L_100)
	.align		4
.L_100:
        /*00f0*/ 	.word	index@(.nv.constant0._Z31depth_attn_output_grad_w_kerneliiiiiPKfS0_PKiS2_S2_S2_Pf)
        /*00f4*/ 	.short	0x0380
        /*00f6*/ 	.short	0x0050


	//----- nvinfo : EIATTR_SW_WAR
	.align		4
.L_101:
        /*00f8*/ 	.byte	0x04, 0x36
        /*00fa*/ 	.short	(.L_103 - .L_102)
.L_102:
        /*00fc*/ 	.word	0x00000008
.L_103:


//--------------------- .nv.info._Z24depth_attn_output_kerneliiiiiPKfS0_PKiS2_S2_S2_Pf --------------------------
	.section	.nv.info._Z24depth_attn_output_kerneliiiiiPKfS0_PKiS2_S2_S2_Pf,"",@"SHT_CUDA_INFO"
	.sectionflags	@""
	.align	4


	//----- nvinfo : EIATTR_CUDA_API_VERSION
	.align		4
        /*0000*/ 	.byte	0x04, 0x37
        /*0002*/ 	.short	(.L_105 - .L_104)
.L_104:
        /*0004*/ 	.word	0x00000082


	//----- nvinfo : EIATTR_KPARAM_INFO
	.align		4
.L_105:
        /*0008*/ 	.byte	0x04, 0x17
        /*000a*/ 	.short	(.L_107 - .L_106)
.L_106:
        /*000c*/ 	.word	0x00000000
        /*0010*/ 	.short	0x000b
        /*0012*/ 	.short	0x0048
        /*0014*/ 	.byte	0x00, 0xf5, 0x21, 0x00


	//----- nvinfo : EIATTR_KPARAM_INFO
	.align		4
.L_107:
        /*0018*/ 	.byte	0x04, 0x17
        /*001a*/ 	.short	(.L_109 - .L_108)
.L_108:
        /*001c*/ 	.word	0x00000000
        /*0020*/ 	.short	0x000a
        /*0022*/ 	.short	0x0040
        /*0024*/ 	.byte	0x00, 0xf5, 0x21, 0x00


	//----- nvinfo : EIATTR_KPARAM_INFO
	.align		4
.L_109:
        /*0028*/ 	.byte	0x04, 0x17
        /*002a*/ 	.short	(.L_111 - .L_110)
.L_110:
        /*002c*/ 	.word	0x00000000
        /*0030*/ 	.short	0x0009
        /*0032*/ 	.short	0x0038
        /*0034*/ 	.byte	0x00, 0xf5, 0x21, 0x00


	//----- nvinfo : EIATTR_KPARAM_INFO
	.align		4
.L_111:
        /*0038*/ 	.byte	0x04, 0x17
        /*003a*/ 	.short	(.L_113 - .L_112)
.L_112:
        /*003c*/ 	.word	0x00000000
        /*0040*/ 	.short	0x0008
        /*0042*/ 	.short	0x0030
        /*0044*/ 	.byte	0x00, 0xf5, 0x21, 0x00


	//----- nvinfo : EIATTR_KPARAM_INFO
	.align		4
.L_113:
        /*0048*/ 	.byte	0x04, 0x17
        /*004a*/ 	.short	(.L_115 - .L_114)
.L_114:
        /*004c*/ 	.word	0x00000000
        /*0050*/ 	.short	0x0007
        /*0052*/ 	.short	0x0028
        /*0054*/ 	.byte	0x00, 0xf5, 0x21, 0x00


	//----- nvinfo : EIATTR_KPARAM_INFO
	.align		4
.L_115:
        /*0058*/ 	.byte	0x04, 0x17
        /*005a*/ 	.short	(.L_117 - .L_116)
.L_116:
        /*005c*/ 	.word	0x00000000
        /*0060*/ 	.short	0x0006
        /*0062*/ 	.short	0x0020
        /*0064*/ 	.byte	0x00, 0xf5, 0x21, 0x00


	//----- nvinfo : EIATTR_KPARAM_INFO
	.align		4
.L_117:
        /*0068*/ 	.byte	0x04, 0x17
        /*006a*/ 	.short	(.L_119 - .L_118)
.L_118:
        /*006c*/ 	.word	0x00000000
        /*0070*/ 	.short	0x0005
        /*0072*/ 	.short	0x0018
        /*0074*/ 	.byte	0x00, 0xf5, 0x21, 0x00


	//----- nvinfo : EIATTR_KPARAM_INFO
	.align		4
.L_119:
        /*0078*/ 	.byte	0x04, 0x17
        /*007a*/ 	.short	(.L_121 - .L_120)
.L_120:
        /*007c*/ 	.word	0x00000000
        /*0080*/ 	.short	0x0004
        /*0082*/ 	.short	0x0010
        /*0084*/ 	.byte	0x00, 0xf0, 0x11, 0x00


	//----- nvinfo : EIATTR_KPARAM_INFO
	.align		4
.L_121:
        /*0088*/ 	.byte	0x04, 0x17
        /*008a*/ 	.short	(.L_123 - .L_122)
.L_122:
        /*008c*/ 	.word	0x00000000
        /*0090*/ 	.short	0x0003
        /*0092*/ 	.short	0x000c
        /*0094*/ 	.byte	0x00, 0xf0, 0x11, 0x00


	//----- nvinfo : EIATTR_KPARAM_INFO
	.align		4
.L_123:
        /*0098*/ 	.byte	0x04, 0x17
        /*009a*/ 	.short	(.L_125 - .L_124)
.L_124:
        /*009c*/ 	.word	0x00000000
        /*00a0*/ 	.short	0x0002
        /*00a2*/ 	.short	0x0008
        /*00a4*/ 	.byte	0x00, 0xf0, 0x11, 0x00


	//----- nvinfo : EIATTR_KPARAM_INFO
	.align		4
.L_125:
        /*00a8*/ 	.byte	0x04, 0x17
        /*00aa*/ 	.short	(.L_127 - .L_126)
.L_126:
        /*00ac*/ 	.word	0x00000000
        /*00b0*/ 	.short	0x0001
        /*00b2*/ 	.short	0x0004
        /*00b4*/ 	.byte	0x00, 0xf0, 0x11, 0x00


	//----- nvinfo : EIATTR_KPARAM_INFO
	.align		4
.L_127:
        /*00b8*/ 	.byte	0x04, 0x17
        /*00ba*/ 	.short	(.L_129 - .L_128)
.L_128:
        /*00bc*/ 	.word	0x00000000
        /*00c0*/ 	.short	0x0000
        /*00c2*/ 	.short	0x0000
        /*00c4*/ 	.byte	0x00, 0xf0, 0x11, 0x00


	//----- nvinfo : EIATTR_SPARSE_MMA_MASK
	.align		4
.L_129:
        /*00c8*/ 	.byte	0x03, 0x50
        /*00ca*/ 	.short	0x0000


	//----- nvinfo : EIATTR_MAXREG_COUNT
	.align		4
        /*00cc*/ 	.byte	0x03, 0x1b
        /*00ce*/ 	.short	0x00ff


	//----- nvinfo : EIATTR_MERCURY_ISA_VERSION
	.align		4
        /*00d0*/ 	.byte	0x03, 0x5f
        /*00d2*/ 	.short	0x0101


	//----- nvinfo : EIATTR_VRC_CTA_INIT_COUNT
	.align		4
        /*00d4*/ 	.byte	0x02, 0x4a
	.zero		1
	.zero		1


	//----- nvinfo : EIATTR_EXIT_INSTR_OFFSETS
	.align		4
        /*00d8*/ 	.byte	0x04, 0x1c
        /*00da*/ 	.short	(.L_131 - .L_130)


	//   ....[0]....
.L_130:
        /*00dc*/ 	.word	0x00000210


	//   ....[1]....
        /*00e0*/ 	.word	0x000012a0


	//----- nvinfo : EIATTR_CRS_STACK_SIZE
	.align		4
.L_131:
        /*00e4*/ 	.byte	0x04, 0x1e
        /*00e6*/ 	.short	(.L_133 - .L_132)
.L_132:
        /*00e8*/ 	.word	0x00000000


	//----- nvinfo : EIATTR_CBANK_PARAM_SIZE
	.align		4
.L_133:
        /*00ec*/ 	.byte	0x03, 0x19
        /*00ee*/ 	.short	0x0050


	//----- nvinfo : EIATTR_PARAM_CBANK
	.align		4
        /*00f0*/ 	.byte	0x04, 0x0a
        /*00f2*/ 	.short	(.L_135 - .L_134)
	.align		4
.L_134:
        /*00f4*/ 	.word	index@(.nv.constant0._Z24depth_attn_output_kerneliiiiiPKfS0_PKiS2_S2_S2_Pf)
        /*00f8*/ 	.short	0x0380
        /*00fa*/ 	.short	0x0050


	//----- nvinfo : EIATTR_SW_WAR
	.align		4
.L_135:
        /*00fc*/ 	.byte	0x04, 0x36
        /*00fe*/ 	.short	(.L_137 - .L_136)
.L_136:
        /*0100*/ 	.word	0x00000008
.L_137:


//--------------------- .nv.info._Z31depth_attn_weight_grad_k_kerneliiiiiPKfS0_PKiS2_S2_S2_S2_Pf --------------------------
	.section	.nv.info._Z31depth_attn_weight_grad_k_kerneliiiiiPKfS0_PKiS2_S2_S2_S2_Pf,"",@"SHT_CUDA_INFO"
	.sectionflags	@""
	.align	4


	//----- nvinfo : EIATTR_CUDA_API_VERSION
	.align		4
        /*0000*/ 	.byte	0x04, 0x37
        /*0002*/ 	.short	(.L_139 - .L_138)
.L_138:
        /*0004*/ 	.word	0x00000082


	//----- nvinfo : EIATTR_KPARAM_INFO
	.align		4
.L_139:
        /*0008*/ 	.byte	0x04, 0x17
        /*000a*/ 	.short	(.L_141 - .L_140)
.L_140:
        /*000c*/ 	.word	0x00000000
        /*0010*/ 	.short	0x000c
        /*0012*/ 	.short	0x0050
        /*0014*/ 	.byte	0x00, 0xf5, 0x21, 0x00


	//----- nvinfo : EIATTR_KPARAM_INFO
	.align		4
.L_141:
        /*0018*/ 	.byte	0x04, 0x17
        /*001a*/ 	.short	(.L_143 - .L_142)
.L_142:
        /*001c*/ 	.word	0x00000000
        /*0020*/ 	.short	0x000b
        /*0022*/ 	.short	0x0048
        /*0024*/ 	.byte	0x00, 0xf5, 0x21, 0x00


	//----- nvinfo : EIATTR_KPARAM_INFO
	.align		4
.L_143:
        /*0028*/ 	.byte	0x04, 0x17
        /*002a*/ 	.short	(.L_145 - .L_144)
.L_144:
        /*002c*/ 	.word	0x00000000
        /*0030*/ 	.short	0x000a
        /*0032*/ 	.short	0x0040
        /*0034*/ 	.byte	0x00, 0xf5, 0x21, 0x00


	//----- nvinfo : EIATTR_KPARAM_INFO
	.align		4
.L_145:
        /*0038*/ 	.byte	0x04, 0x17
        /*003a*/ 	.short	(.L_147 - .L_146)
.L_146:
        /*003c*/ 	.word	0x00000000
        /*0040*/ 	.short	0x0009
        /*0042*/ 	.short	0x0038
        /*0044*/ 	.byte	0x00, 0xf5, 0x21, 0x00


	//----- nvinfo : EIATTR_KPARAM_INFO
	.align		4
.L_147:
        /*0048*/ 	.byte	0x04, 0x17
        /*004a*/ 	.short	(.L_149 - .L_148)
.L_148:
        /*004c*/ 	.word	0x00000000
        /*0050*/ 	.short	0x0008
        /*0052*/ 	.short	0x0030
        /*0054*/ 	.byte	0x00, 0xf5, 0x21, 0x00


	//----- nvinfo : EIATTR_KPARAM_INFO
	.align		4
.L_149:
        /*0058*/ 	.byte	0x04, 0x17
        /*005a*/ 	.short	(.L_151 - .L_150)
.L_150:
        /*005c*/ 	.word	0x00000000
        /*0060*/ 	.short	0x0007
        /*0062*/ 	.short	0x0028
        /*0064*/ 	.byte	0x00, 0xf5, 0x21, 0x00


	//----- nvinfo : EIATTR_KPARAM_INFO
	.align		4
.L_151:
        /*0068*/ 	.byte	0x04, 0x17
        /*006a*/ 	.short	(.L_153 - .L_152)
.L_152:
        /*006c*/ 	.word	0x00000000
        /*0070*/ 	.short	0x0006
        /*0072*/ 	.short	0x0020
        /*0074*/ 	.byte	0x00, 0xf5, 0x21, 0x00


	//----- nvinfo : EIATTR_KPARAM_INFO
	.align		4
.L_153:
        /*0078*/ 	.byte	0x04, 0x17
        /*007a*/ 	.short	(.L_155 - .L_154)
.L_154:
        /*007c*/ 	.word	0x00000000
        /*0080*/ 	.short	0x0005
        /*0082*/ 	.short	0x0018
        /*0084*/ 	.byte	0x00, 0xf5, 0x21, 0x00


	//----- nvinfo : EIATTR_KPARAM_INFO
	.align		4
.L_155:
        /*0088*/ 	.byte	0x04, 0x17
        /*008a*/ 	.short	(.L_157 - .L_156)
.L_156:
        /*008c*/ 	.word	0x00000000
        /*0090*/ 	.short	0x0004
        /*0092*/ 	.short	0x0010
        /*0094*/ 	.byte	0x00, 0xf0, 0x11, 0x00


	//----- nvinfo : EIATTR_KPARAM_INFO
	.align		4
.L_157:
        /*0098*/ 	.byte	0x04, 0x17
        /*009a*/ 	.short	(.L_159 - .L_158)
.L_158:
        /*009c*/ 	.word	0x00000000
        /*00a0*/ 	.short	0x0003
        /*00a2*/ 	.short	0x000c
        /*00a4*/ 	.byte	0x00, 0xf0, 0x11, 0x00


	//----- nvinfo : EIATTR_KPARAM_INFO
	.align		4
.L_159:
        /*00a8*/ 	.byte	0x04, 0x17
        /*00aa*/ 	.short	(.L_161 - .L_160)
.L_160:
        /*00ac*/ 	.word	0x00000000
        /*00b0*/ 	.short	0x0002
        /*00b2*/ 	.short	0x0008
        /*00b4*/ 	.byte	0x00, 0xf0, 0x11, 0x00


	//----- nvinfo : EIATTR_KPARAM_INFO
	.align		4
.L_161:
        /*00b8*/ 	.byte	0x04, 0x17
        /*00ba*/ 	.short	(.L_163 - .L_162)
.L_162:
        /*00bc*/ 	.word	0x00000000
        /*00c0*/ 	.short	0x0001
        /*00c2*/ 	.short	0x0004
        /*00c4*/ 	.byte	0x00, 0xf0, 0x11, 0x00


	//----- nvinfo : EIATTR_KPARAM_INFO
	.align		4
.L_163:
        /*00c8*/ 	.byte	0x04, 0x17
        /*00ca*/ 	.short	(.L_165 - .L_164)
.L_164:
        /*00cc*/ 	.word	0x00000000
        /*00d0*/ 	.short	0x0000
        /*00d2*/ 	.short	0x0000
        /*00d4*/ 	.byte	0x00, 0xf0, 0x11, 0x00


	//----- nvinfo : EIATTR_SPARSE_MMA_MASK
	.align		4
.L_165:
        /*00d8*/ 	.byte	0x03, 0x50
        /*00da*/ 	.short	0x0000


	//----- nvinfo : EIATTR_MAXREG_COUNT
	.align		4
        /*00dc*/ 	.byte	0x03, 0x1b
        /*00de*/ 	.short	0x00ff


	//----- nvinfo : EIATTR_MERCURY_ISA_VERSION
	.align		4
        /*00e0*/ 	.byte	0x03, 0x5f
        /*00e2*/ 	.short	0x0101


	//----- nvinfo : EIATTR_VRC_CTA_INIT_COUNT
	.align		4
        /*00e4*/ 	.byte	0x02, 0x4a
	.zero		1
	.zero		1


	//----- nvinfo : EIATTR_EXIT_INSTR_OFFSETS
	.align		4
        /*00e8*/ 	.byte	0x04, 0x1c
        /*00ea*/ 	.short	(.L_167 - .L_166)


	//   ....[0]....
.L_166:
        /*00ec*/ 	.word	0x00000200


	//   ....[1]....
        /*00f0*/ 	.word	0x000011f0


	//----- nvinfo : EIATTR_CRS_STACK_SIZE
	.align		4
.L_167:
        /*00f4*/ 	.byte	0x04, 0x1e
        /*00f6*/ 	.short	(.L_169 - .L_168)
.L_168:
        /*00f8*/ 	.word	0x00000000


	//----- nvinfo : EIATTR_CBANK_PARAM_SIZE
	.align		4
.L_169:
        /*00fc*/ 	.byte	0x03, 0x19
        /*00fe*/ 	.short	0x0058


	//----- nvinfo : EIATTR_PARAM_CBANK
	.align		4
        /*0100*/ 	.byte	0x04, 0x0a
        /*0102*/ 	.short	(.L_171 - .L_170)
	.align		4
.L_170:
        /*0104*/ 	.word	index@(.nv.constant0._Z31depth_attn_weight_grad_k_kerneliiiiiPKfS0_PKiS2_S2_S2_S2_Pf)
        /*0108*/ 	.short	0x0380
        /*010a*/ 	.short	0x0058


	//----- nvinfo : EIATTR_SW_WAR
	.align		4
.L_171:
        /*010c*/ 	.byte	0x04, 0x36
        /*010e*/ 	.short	(.L_173 - .L_172)
.L_172:
        /*0110*/ 	.word	0x00000008
.L_173:


//--------------------- .nv.info._Z33depth_attn_weight_grad_bev_kerneliiiiiPKfS0_PKiS2_S2_S2_Pf --------------------------
	.section	.nv.info._Z33depth_attn_weight_grad_bev_kerneliiiiiPKfS0_PKiS2_S2_S2_Pf,"",@"SHT_CUDA_INFO"
	.sectionflags	@""
	.align	4


	//----- nvinfo : EIATTR_CUDA_API_VERSION
	.align		4
        /*0000*/ 	.byte	0x04, 0x37
        /*0002*/ 	.short	(.L_175 - .L_174)
.L_174:
        /*0004*/ 	.word	0x00000082


	//----- nvinfo : EIATTR_KPARAM_INFO
	.align		4
.L_175:
        /*0008*/ 	.byte	0x04, 0x17
        /*000a*/ 	.short	(.L_177 - .L_176)
.L_176:
        /*000c*/ 	.word	0x00000000
        /*0010*/ 	.short	0x000b
        /*0012*/ 	.short	0x0048
        /*0014*/ 	.byte	0x00, 0xf5, 0x21, 0x00


	//----- nvinfo : EIATTR_KPARAM_INFO
	.align		4
.L_177:
        /*0018*/ 	.byte	0x04, 0x17
        /*001a*/ 	.short	(.L_179 - .L_178)
.L_178:
        /*001c*/ 	.word	0x00000000
        /*0020*/ 	.short	0x000a
        /*0022*/ 	.short	0x0040
        /*0024*/ 	.byte	0x00, 0xf5, 0x21, 0x00


	//----- nvinfo : EIATTR_KPARAM_INFO
	.align		4
.L_179:
        /*0028*/ 	.byte	0x04, 0x17
        /*002a*/ 	.short	(.L_181 - .L_180)
.L_180:
        /*002c*/ 	.word	0x00000000
        /*0030*/ 	.short	0x0009
        /*0032*/ 	.short	0x0038
        /*0034*/ 	.byte	0x00, 0xf5, 0x21, 0x00


	//----- nvinfo : EIATTR_KPARAM_INFO
	.align		4
.L_181:
        /*0038*/ 	.byte	0x04, 0x17
        /*003a*/ 	.short	(.L_183 - .L_182)
.L_182:
        /*003c*/ 	.word	0x00000000
        /*0040*/ 	.short	0x0008
        /*0042*/ 	.short	0x0030
        /*0044*/ 	.byte	0x00, 0xf5, 0x21, 0x00


	//----- nvinfo : EIATTR_KPARAM_INFO
	.align		4
.L_183:
        /*0048*/ 	.byte	0x04, 0x17
        /*004a*/ 	.short	(.L_185 - .L_184)
.L_184:
        /*004c*/ 	.word	0x00000000
        /*0050*/ 	.short	0x0007
        /*0052*/ 	.short	0x0028
        /*0054*/ 	.byte	0x00, 0xf5, 0x21, 0x00


	//----- nvinfo : EIATTR_KPARAM_INFO
	.align		4
.L_185:
        /*0058*/ 	.byte	0x04, 0x17
        /*005a*/ 	.short	(.L_187 - .L_186)
.L_186:
        /*005c*/ 	.word	0x00000000
        /*0060*/ 	.short	0x0006
        /*0062*/ 	.short	0x0020
        /*0064*/ 	.byte	0x00, 0xf5, 0x21, 0x00


	//----- nvinfo : EIATTR_KPARAM_INFO
	.align		4
.L_187:
        /*0068*/ 	.byte	0x04, 0x17
        /*006a*/ 	.short	(.L_189 - .L_188)
.L_188:
        /*006c*/ 	.word	0x00000000
        /*0070*/ 	.short	0x0005
        /*0072*/ 	.short	0x0018
        /*0074*/ 	.byte	0x00, 0xf5, 0x21, 0x00


	//----- nvinfo : EIATTR_KPARAM_INFO
	.align		4
.L_189:
        /*0078*/ 	.byte	0x04, 0x17
        /*007a*/ 	.short	(.L_191 - .L_190)
.L_190:
        /*007c*/ 	.word	0x00000000
        /*0080*/ 	.short	0x0004
        /*0082*/ 	.short	0x0010
        /*0084*/ 	.byte	0x00, 0xf0, 0x11, 0x00


	//----- nvinfo : EIATTR_KPARAM_INFO
	.align		4
.L_191:
        /*0088*/ 	.byte	0x04, 0x17
        /*008a*/ 	.short	(.L_193 - .L_192)
.L_192:
        /*008c*/ 	.word	0x00000000
        /*0090*/ 	.short	0x0003
        /*0092*/ 	.short	0x000c
        /*0094*/ 	.byte	0x00, 0xf0, 0x11, 0x00


	//----- nvinfo : EIATTR_KPARAM_INFO
	.align		4
.L_193:
        /*0098*/ 	.byte	0x04, 0x17
        /*009a*/ 	.short	(.L_195 - .L_194)
.L_194:
        /*009c*/ 	.word	0x00000000
        /*00a0*/ 	.short	0x0002
        /*00a2*/ 	.short	0x0008
        /*00a4*/ 	.byte	0x00, 0xf0, 0x11, 0x00


	//----- nvinfo : EIATTR_KPARAM_INFO
	.align		4
.L_195:
        /*00a8*/ 	.byte	0x04, 0x17
        /*00aa*/ 	.short	(.L_197 - .L_196)
.L_196:
        /*00ac*/ 	.word	0x00000000
        /*00b0*/ 	.short	0x0001
        /*00b2*/ 	.short	0x0004
        /*00b4*/ 	.byte	0x00, 0xf0, 0x11, 0x00


	//----- nvinfo : EIATTR_KPARAM_INFO
	.align		4
.L_197:
        /*00b8*/ 	.byte	0x04, 0x17
        /*00ba*/ 	.short	(.L_199 - .L_198)
.L_198:
        /*00bc*/ 	.word	0x00000000
        /*00c0*/ 	.short	0x0000
        /*00c2*/ 	.short	0x0000
        /*00c4*/ 	.byte	0x00, 0xf0, 0x11, 0x00


	//----- nvinfo : EIATTR_SPARSE_MMA_MASK
	.align		4
.L_199:
        /*00c8*/ 	.byte	0x03, 0x50
        /*00ca*/ 	.short	0x0000


	//----- nvinfo : EIATTR_MAXREG_COUNT
	.align		4
        /*00cc*/ 	.byte	0x03, 0x1b
        /*00ce*/ 	.short	0x00ff


	//----- nvinfo : EIATTR_MERCURY_ISA_VERSION
	.align		4
        /*00d0*/ 	.byte	0x03, 0x5f
        /*00d2*/ 	.short	0x0101


	//----- nvinfo : EIATTR_VRC_CTA_INIT_COUNT
	.align		4
        /*00d4*/ 	.byte	0x02, 0x4a
	.zero		1
	.zero		1


	//----- nvinfo : EIATTR_EXIT_INSTR_OFFSETS
	.align		4
        /*00d8*/ 	.byte	0x04, 0x1c
        /*00da*/ 	.short	(.L_201 - .L_200)


	//   ....[0]....
.L_200:
        /*00dc*/ 	.word	0x00000210


	//   ....[1]....
        /*00e0*/ 	.word	0x000012a0


	//----- nvinfo : EIATTR_CRS_STACK_SIZE
	.align		4
.L_201:
        /*00e4*/ 	.byte	0x04, 0x1e
        /*00e6*/ 	.short	(.L_203 - .L_202)
.L_202:
        /*00e8*/ 	.word	0x00000000


	//----- nvinfo : EIATTR_CBANK_PARAM_SIZE
	.align		4
.L_203:
        /*00ec*/ 	.byte	0x03, 0x19
        /*00ee*/ 	.short	0x0050


	//----- nvinfo : EIATTR_PARAM_CBANK
	.align		4
        /*00f0*/ 	.byte	0x04, 0x0a
        /*00f2*/ 	.short	(.L_205 - .L_204)
	.align		4
.L_204:
        /*00f4*/ 	.word	index@(.nv.constant0._Z33depth_attn_weight_grad_bev_kerneliiiiiPKfS0_PKiS2_S2_S2_Pf)
        /*00f8*/ 	.short	0x0380
        /*00fa*/ 	.short	0x0050


	//----- nvinfo : EIATTR_SW_WAR
	.align		4
.L_205:
        /*00fc*/ 	.byte	0x04, 0x36
        /*00fe*/ 	.short	(.L_207 - .L_206)
.L_206:
        /*0100*/ 	.word	0x00000008
.L_207:


//--------------------- .nv.info._Z24depth_attn_weight_kerneliiiiiPKfS0_PKiS2_S2_S2_PiPbPf --------------------------
	.section	.nv.info._Z24depth_attn_weight_kerneliiiiiPKfS0_PKiS2_S2_S2_PiPbPf,"",@"SHT_CUDA_INFO"
	.sectionflags	@""
	.align	4


	//----- nvinfo : EIATTR_CUDA_API_VERSION
	.align		4
        /*0000*/ 	.byte	0x04, 0x37
        /*0002*/ 	.short	(.L_209 - .L_208)
.L_208:
        /*0004*/ 	.word	0x00000082


	//----- nvinfo : EIATTR_KPARAM_INFO
	.align		4
.L_209:
        /*0008*/ 	.byte	0x04, 0x17
        /*000a*/ 	.short	(.L_211 - .L_210)
.L_210:
        /*000c*/ 	.word	0x00000000
        /*0010*/ 	.short	0x000d
        /*0012*/ 	.short	0x0058
        /*0014*/ 	.byte	0x00, 0xf5, 0x21, 0x00


	//----- nvinfo : EIATTR_KPARAM_INFO
	.align		4
.L_211:
        /*0018*/ 	.byte	0x04, 0x17
        /*001a*/ 	.short	(.L_213 - .L_212)
.L_212:
        /*001c*/ 	.word	0x00000000
        /*0020*/ 	.short	0x000c
        /*0022*/ 	.short	0x0050
        /*0024*/ 	.byte	0x00, 0xf5, 0x21, 0x00


	//----- nvinfo : EIATTR_KPARAM_INFO
	.align		4
.L_213:
        /*0028*/ 	.byte	0x04, 0x17
        /*002a*/ 	.short	(.L_215 - .L_214)
.L_214:
        /*002c*/ 	.word	0x00000000
        /*0030*/ 	.short	0x000b
        /*0032*/ 	.short	0x0048
        /*0034*/ 	.byte	0x00, 0xf5, 0x21, 0x00


	//----- nvinfo : EIATTR_KPARAM_INFO
	.align		4
.L_215:
        /*0038*/ 	.byte	0x04, 0x17
        /*003a*/ 	.short	(.L_217 - .L_216)
.L_216:
        /*003c*/ 	.word	0x00000000
        /*0040*/ 	.short	0x000a
        /*0042*/ 	.short	0x0040
        /*0044*/ 	.byte	0x00, 0xf5, 0x21, 0x00


	//----- nvinfo : EIATTR_KPARAM_INFO
	.align		4
.L_217:
        /*0048*/ 	.byte	0x04, 0x17
        /*004a*/ 	.short	(.L_219 - .L_218)
.L_218:
        /*004c*/ 	.word	0x00000000
        /*0050*/ 	.short	0x0009
        /*0052*/ 	.short	0x0038
        /*0054*/ 	.byte	0x00, 0xf5, 0x21, 0x00


	//----- nvinfo : EIATTR_KPARAM_INFO
	.align		4
.L_219:
        /*0058*/ 	.byte	0x04, 0x17
        /*005a*/ 	.short	(.L_221 - .L_220)
.L_220:
        /*005c*/ 	.word	0x00000000
        /*0060*/ 	.short	0x0008
        /*0062*/ 	.short	0x0030
        /*0064*/ 	.byte	0x00, 0xf5, 0x21, 0x00


	//----- nvinfo : EIATTR_KPARAM_INFO
	.align		4
.L_221:
        /*0068*/ 	.byte	0x04, 0x17
        /*006a*/ 	.short	(.L_223 - .L_222)
.L_222:
        /*006c*/ 	.word	0x00000000
        /*0070*/ 	.short	0x0007
        /*0072*/ 	.short	0x0028
        /*0074*/ 	.byte	0x00, 0xf5, 0x21, 0x00


	//----- nvinfo : EIATTR_KPARAM_INFO
	.align		4
.L_223:
        /*0078*/ 	.byte	0x04, 0x17
        /*007a*/ 	.short	(.L_225 - .L_224)
.L_224:
        /*007c*/ 	.word	0x00000000
        /*0080*/ 	.short	0x0006
        /*0082*/ 	.short	0x0020
        /*0084*/ 	.byte	0x00, 0xf5, 0x21, 0x00


	//----- nvinfo : EIATTR_KPARAM_INFO
	.align		4
.L_225:
        /*0088*/ 	.byte	0x04, 0x17
        /*008a*/ 	.short	(.L_227 - .L_226)
.L_226:
        /*008c*/ 	.word	0x00000000
        /*0090*/ 	.short	0x0005
        /*0092*/ 	.short	0x0018
        /*0094*/ 	.byte	0x00, 0xf5, 0x21, 0x00


	//----- nvinfo : EIATTR_KPARAM_INFO
	.align		4
.L_227:
        /*0098*/ 	.byte	0x04, 0x17
        /*009a*/ 	.short	(.L_229 - .L_228)
.L_228:
        /*009c*/ 	.word	0x00000000
        /*00a0*/ 	.short	0x0004
        /*00a2*/ 	.short	0x0010
        /*00a4*/ 	.byte	0x00, 0xf0, 0x11, 0x00


	//----- nvinfo : EIATTR_KPARAM_INFO
	.align		4
.L_229:
        /*00a8*/ 	.byte	0x04, 0x17
        /*00aa*/ 	.short	(.L_231 - .L_230)
.L_230:
        /*00ac*/ 	.word	0x00000000
        /*00b0*/ 	.short	0x0003
        /*00b2*/ 	.short	0x000c
        /*00b4*/ 	.byte	0x00, 0xf0, 0x11, 0x00


	//----- nvinfo : EIATTR_KPARAM_INFO
	.align		4
.L_231:
        /*00b8*/ 	.byte	0x04, 0x17
        /*00ba*/ 	.short	(.L_233 - .L_232)
.L_232:
        /*00bc*/ 	.word	0x00000000
        /*00c0*/ 	.short	0x0002
        /*00c2*/ 	.short	0x0008
        /*00c4*/ 	.byte	0x00, 0xf0, 0x11, 0x00


	//----- nvinfo : EIATTR_KPARAM_INFO
	.align		4
.L_233:
        /*00c8*/ 	.byte	0x04, 0x17
        /*00ca*/ 	.short	(.L_235 - .L_234)
.L_234:
        /*00cc*/ 	.word	0x00000000
        /*00d0*/ 	.short	0x0001
        /*00d2*/ 	.short	0x0004
        /*00d4*/ 	.byte	0x00, 0xf0, 0x11, 0x00


	//----- nvinfo : EIATTR_KPARAM_INFO
	.align		4
.L_235:
        /*00d8*/ 	.byte	0x04, 0x17
        /*00da*/ 	.short	(.L_237 - .L_236)
.L_236:
        /*00dc*/ 	.word	0x00000000
        /*00e0*/ 	.short	0x0000
        /*00e2*/ 	.short	0x0000
        /*00e4*/ 	.byte	0x00, 0xf0, 0x11, 0x00


	//----- nvinfo : EIATTR_SPARSE_MMA_MASK
	.align		4
.L_237:
        /*00e8*/ 	.byte	0x03, 0x50
        /*00ea*/ 	.short	0x0000


	//----- nvinfo : EIATTR_MAXREG_COUNT
	.align		4
        /*00ec*/ 	.byte	0x03, 0x1b
        /*00ee*/ 	.short	0x00ff


	//----- nvinfo : EIATTR_MERCURY_ISA_VERSION
	.align		4
        /*00f0*/ 	.byte	0x03, 0x5f
        /*00f2*/ 	.short	0x0101


	//----- nvinfo : EIATTR_VRC_CTA_INIT_COUNT
	.align		4
        /*00f4*/ 	.byte	0x02, 0x4a
	.zero		1
	.zero		1


	//----- nvinfo : EIATTR_EXIT_INSTR_OFFSETS
	.align		4
        /*00f8*/ 	.byte	0x04, 0x1c
        /*00fa*/ 	.short	(.L_239 - .L_238)


	//   ....[0]....
.L_238:
        /*00fc*/ 	.word	0x00000040


	//   ....[1]....
        /*0100*/ 	.word	0x000000e0


	//   ....[2]....
        /*0104*/ 	.word	0x00000c60


	//----- nvinfo : EIATTR_CBANK_PARAM_SIZE
	.align		4
.L_239:
        /*0108*/ 	.byte	0x03, 0x19
        /*010a*/ 	.short	0x0060


	//----- nvinfo : EIATTR_PARAM_CBANK
	.align		4
        /*010c*/ 	.byte	0x04, 0x0a
        /*010e*/ 	.short	(.L_241 - .L_240)
	.align		4
.L_240:
        /*0110*/ 	.word	index@(.nv.constant0._Z24depth_attn_weight_kerneliiiiiPKfS0_PKiS2_S2_S2_PiPbPf)
        /*0114*/ 	.short	0x0380
        /*0116*/ 	.short	0x0060


	//----- nvinfo : EIATTR_SW_WAR
	.align		4
.L_241:
        /*0118*/ 	.byte	0x04, 0x36
        /*011a*/ 	.short	(.L_243 - .L_242)
.L_242:
        /*011c*/ 	.word	0x00000008
.L_243:


//--------------------- .nv.callgraph             --------------------------
	.section	.nv.callgraph,"",@"SHT_CUDA_CALLGRAPH"
	.align	4
	.sectionentsize	8
	.align		4
        /*0000*/ 	.word	0x00000000
	.align		4
        /*0004*/ 	.word	0xffffffff
	.align		4
        /*0008*/ 	.word	0x00000000
	.align		4
        /*000c*/ 	.word	0xfffffffe
	.align		4
        /*0010*/ 	.word	0x00000000
	.align		4
        /*0014*/ 	.word	0xfffffffd
	.align		4
        /*0018*/ 	.word	0x00000000
	.align		4
        /*001c*/ 	.word	0xfffffffc


//--------------------- .text._Z31depth_attn_output_grad_v_kerneliiiiiPKfS0_PKiS2_S2_S2_S2_Pf --------------------------
	.section	.text._Z31depth_attn_output_grad_v_kerneliiiiiPKfS0_PKiS2_S2_S2_S2_Pf,"ax",@progbits
	.align	128
        .global         _Z31depth_attn_output_grad_v_kerneliiiiiPKfS0_PKiS2_S2_S2_S2_Pf
        .type           _Z31depth_attn_output_grad_v_kerneliiiiiPKfS0_PKiS2_S2_S2_S2_Pf,@function
        .size           _Z31depth_attn_output_grad_v_kerneliiiiiPKfS0_PKiS2_S2_S2_S2_Pf,(.L_x_74 - _Z31depth_attn_output_grad_v_kerneliiiiiPKfS0_PKiS2_S2_S2_S2_Pf)
        .other          _Z31depth_attn_output_grad_v_kerneliiiiiPKfS0_PKiS2_S2_S2_S2_Pf,@"STO_CUDA_ENTRY STV_DEFAULT"
_Z31depth_attn_output_grad_v_kerneliiiiiPKfS0_PKiS2_S2_S2_S2_Pf:
.text._Z31depth_attn_output_grad_v_kerneliiiiiPKfS0_PKiS2_S2_S2_S2_Pf:
[----:B------:R-:W-:Y:S08]  /*0000*/  LDC R1, c[0x0][0x37c] ;  /* 0x0000df00ff017b82 */ /* 0x000ff00000000800 */
[----:B------:R-:W0:Y:S01]  /*0010*/  LDC R4, c[0x0][0x380] ;  /* 0x0000e000ff047b82 */ /* 0x000e220000000800 */
[----:B------:R-:W1:Y:S07]  /*0020*/  S2R R2, SR_TID.X ;  /* 0x0000000000027919 */ /* 0x000e6e0000002100 */
[----:B------:R-:W1:Y:S08]  /*0030*/  S2UR UR4, SR_CTAID.X ;  /* 0x00000000000479c3 */ /* 0x000e700000002500 */
[----:B------:R-:W1:Y:S01]  /*0040*/  LDC R5, c[0x0][0x360] ;  /* 0x0000d800ff057b82 */ /* 0x000e620000000800 */
[----:B0-----:R-:W-:-:S04]  /*0050*/  IABS R3, R4 ;  /* 0x0000000400037213 */ /* 0x001fc80000000000 */
[----:B------:R-:W0:Y:S01]  /*0060*/  I2F.RP R0, R3 ;  /* 0x0000000300007306 */ /* 0x000e220000209400 */
[----:B-1----:R-:W-:Y:S01]  /*0070*/  IMAD R5, R5, UR4, R2 ;  /* 0x0000000405057c24 */ /* 0x002fe2000f8e0202 */
[----:B------:R-:W1:Y:S06]  /*0080*/  LDCU UR4, c[0x0][0x384] ;  /* 0x00007080ff0477ac */ /* 0x000e6c0008000800 */
[----:B0-----:R-:W0:Y:S02]  /*0090*/  MUFU.RCP R0, R0 ;  /* 0x0000000000007308 */ /* 0x001e240000001000 */
[----:B0-----:R-:W-:-:S06]  /*00a0*/  VIADD R6, R0, 0xffffffe ;  /* 0x0ffffffe00067836 */ /* 0x001fcc0000000000 */
[----:B------:R0:W2:Y:S02]  /*00b0*/  F2I.FTZ.U32.TRUNC.NTZ R7, R6 ;  /* 0x0000000600077305 */ /* 0x0000a4000021f000 */
[----:B0-----:R-:W-:Y:S02]  /*00c0*/  IMAD.MOV.U32 R6, RZ, RZ, RZ ;  /* 0x000000ffff067224 */ /* 0x001fe400078e00ff */
[----:B--2---:R-:W-:-:S04]  /*00d0*/  IMAD.MOV R8, RZ, RZ, -R7 ;  /* 0x000000ffff087224 */ /* 0x004fc800078e0a07 */
[----:B------:R-:W-:Y:S01]  /*00e0*/  IMAD R9, R8, R3, RZ ;  /* 0x0000000308097224 */ /* 0x000fe200078e02ff */
[----:B------:R-:W-:-:S03]  /*00f0*/  IABS R8, R5 ;  /* 0x0000000500087213 */ /* 0x000fc60000000000 */
[----:B------:R-:W-:Y:S01]  /*0100*/  IMAD.HI.U32 R7, R7, R9, R6 ;  /* 0x0000000907077227 */ /* 0x000fe200078e0006 */
[----:B------:R-:W-:-:S05]  /*0110*/  LOP3.LUT R6, RZ, R4, RZ, 0x33, !PT ;  /* 0x00000004ff067212 */ /* 0x000fca00078e33ff */
[----:B------:R-:W-:-:S04]  /*0120*/  IMAD.HI.U32 R7, R7, R8, RZ ;  /* 0x0000000807077227 */ /* 0x000fc800078e00ff */
[----:B------:R-:W-:-:S04]  /*0130*/  IMAD.MOV R0, RZ, RZ, -R7 ;  /* 0x000000ffff007224 */ /* 0x000fc800078e0a07 */
[----:B------:R-:W-:Y:S01]  /*0140*/  IMAD R8, R3, R0, R8 ;  /* 0x0000000003087224 */ /* 0x000fe200078e0208 */
[----:B------:R-:W-:-:S04]  /*0150*/  LOP3.LUT R0, R5, R4, RZ, 0x3c, !PT ;  /* 0x0000000405007212 */ /* 0x000fc800078e3cff */
[----:B------:R-:W-:Y:S02]  /*0160*/  ISETP.GT.U32.AND P1, PT, R3, R8, PT ;  /* 0x000000080300720c */ /* 0x000fe40003f24070 */
[----:B------:R-:W-:-:S11]  /*0170*/  ISETP.GE.AND P2, PT, R0, RZ, PT ;  /* 0x000000ff0000720c */ /* 0x000fd60003f46270 */
[----:B------:R-:W-:Y:S02]  /*0180*/  @!P1 IMAD.IADD R8, R8, 0x1, -R3 ;  /* 0x0000000108089824 */ /* 0x000fe400078e0a03 */
[----:B------:R-:W-:-:S03]  /*0190*/  @!P1 VIADD R7, R7, 0x1 ;  /* 0x0000000107079836 */ /* 0x000fc60000000000 */
[----:B------:R-:W-:-:S13]  /*01a0*/  ISETP.GE.U32.AND P0, PT, R8, R3, PT ;  /* 0x000000030800720c */ /* 0x000fda0003f06070 */
[----:B------:R-:W-:Y:S01]  /*01b0*/  @P0 VIADD R7, R7, 0x1 ;  /* 0x0000000107070836 */ /* 0x000fe20000000000 */
[----:B------:R-:W-:-:S03]  /*01c0*/  ISETP.NE.AND P0, PT, R4, RZ, PT ;  /* 0x000000ff0400720c */ /* 0x000fc60003f05270 */
[----:B------:R-:W-:-:S05]  /*01d0*/  @!P2 IMAD.MOV R7, RZ, RZ, -R7 ;  /* 0x000000ffff07a224 */ /* 0x000fca00078e0a07 */
[----:B------:R-:W-:-:S04]  /*01e0*/  SEL R7, R6, R7, !P0 ;  /* 0x0000000706077207 */ /* 0x000fc80004000000 */
[----:B-1----:R-:W-:-:S13]  /*01f0*/  ISETP.GE.AND P1, PT, R7, UR4, PT ;  /* 0x0000000407007c0c */ /* 0x002fda000bf26270 */
[----:B------:R-:W-:Y:S05]  /*0200*/  @P1 EXIT ;  /* 0x000000000000194d */ /* 0x000fea0003800000 */
[----:B------:R-:W0:Y:S01]  /*0210*/  LDC.64 R12, c[0x0][0x3b8] ;  /* 0x0000ee00ff0c7b82 */ /* 0x000e220000000a00 */
[----:B------:R-:W1:Y:S07]  /*0220*/  LDCU.64 UR4, c[0x0][0x358] ;  /* 0x00006b00ff0477ac */ /* 0x000e6e0008000a00 */
[----:B------:R-:W2:Y:S08]  /*0230*/  LDC.64 R16, c[0x0][0x3a8] ;  /* 0x0000ea00ff107b82 */ /* 0x000eb00000000a00 */
[----:B------:R-:W3:Y:S08]  /*0240*/  LDC.64 R14, c[0x0][0x3c0] ;  /* 0x0000f000ff0e7b82 */ /* 0x000ef00000000a00 */
[----:B------:R-:W4:Y:S01]  /*0250*/  LDC R10, c[0x0][0x390] ;  /* 0x0000e400ff0a7b82 */ /* 0x000f220000000800 */
[----:B0-----:R-:W-:Y:S01]  /*0260*/  IMAD.WIDE R12, R7, 0x4, R12 ;  /* 0x00000004070c7825 */ /* 0x001fe200078e020c */
[----:B------:R-:W-:Y:S01]  /*0270*/  ISETP.GE.AND P2, PT, R5, RZ, PT ;  /* 0x000000ff0500720c */ /* 0x000fe20003f46270 */
[----:B------:R-:W0:Y:S03]  /*0280*/  LDCU.64 UR6, c[0x0][0x3d0] ;  /* 0x00007a00ff0677ac */ /* 0x000e260008000a00 */
[----:B-1----:R-:W2:Y:S01]  /*0290*/  LDG.E.CONSTANT R0, desc[UR4][R12.64] ;  /* 0x000000040c007981 */ /* 0x002ea2000c1e9900 */
[----:B------:R-:W-:Y:S01]  /*02a0*/  ISETP.GT.U32.AND P1, PT, R3, R8, PT ;  /* 0x000000080300720c */ /* 0x000fe20003f24070 */
[----:B------:R-:W1:Y:S01]  /*02b0*/  LDCU UR12, c[0x0][0x380] ;  /* 0x00007000ff0c77ac */ /* 0x000e620008000800 */
[----:B------:R-:W0:Y:S01]  /*02c0*/  LDCU.64 UR8, c[0x0][0x3a0] ;  /* 0x00007400ff0877ac */ /* 0x000e220008000a00 */
[----:B---3--:R-:W-:Y:S01]  /*02d0*/  IMAD.WIDE R14, R7, 0x4, R14 ;  /* 0x00000004070e7825 */ /* 0x008fe200078e020e */
[----:B------:R-:W3:Y:S04]  /*02e0*/  LDCU.64 UR10, c[0x0][0x398] ;  /* 0x00007300ff0a77ac */ /* 0x000ee80008000a00 */
[----:B------:R-:W5:Y:S01]  /*02f0*/  LDG.E.CONSTANT R2, desc[UR4][R14.64] ;  /* 0x000000040e027981 */ /* 0x000f62000c1e9900 */
[----:B----4-:R-:W-:-:S04]  /*0300*/  IABS R18, R10 ;  /* 0x0000000a00127213 */ /* 0x010fc80000000000 */
[----:B------:R-:W4:Y:S08]  /*0310*/  I2F.RP R11, R18 ;  /* 0x00000012000b7306 */ /* 0x000f300000209400 */
[----:B----4-:R-:W4:Y:S01]  /*0320*/  MUFU.RCP R11, R11 ;  /* 0x0000000b000b7308 */ /* 0x010f220000001000 */
[----:B------:R-:W-:Y:S02]  /*0330*/  IMAD.IADD R3, R8, 0x1, -R3 ;  /* 0x0000000108037824 */ /* 0x000fe400078e0a03 */
[----:B----4-:R-:W-:-:S06]  /*0340*/  VIADD R7, R11, 0xffffffe ;  /* 0x0ffffffe0b077836 */ /* 0x010fcc0000000000 */
[----:B------:R-:W4:Y:S01]  /*0350*/  F2I.FTZ.U32.TRUNC.NTZ R7, R7 ;  /* 0x0000000700077305 */ /* 0x000f22000021f000 */
[----:B------:R-:W-:Y:S01]  /*0360*/  SEL R3, R3, R8, !P1 ;  /* 0x0000000803037207 */ /* 0x000fe20004800000 */
[----:B--2---:R-:W-:-:S05]  /*0370*/  IMAD.WIDE R16, R0, 0x4, R16 ;  /* 0x0000000400107825 */ /* 0x004fca00078e0210 */
[----:B------:R-:W2:Y:S01]  /*0380*/  LDG.E.CONSTANT R9, desc[UR4][R16.64] ;  /* 0x0000000410097981 */ /* 0x000ea2000c1e9900 */
[----:B------:R-:W-:Y:S02]  /*0390*/  @!P2 IMAD.MOV R3, RZ, RZ, -R3 ;  /* 0x000000ffff03a224 */ /* 0x000fe400078e0a03 */
[----:B----4-:R-:W-:-:S03]  /*03a0*/  IMAD.MOV R5, RZ, RZ, -R7 ;  /* 0x000000ffff057224 */ /* 0x010fc600078e0a07 */
[----:B------:R-:W-:Y:S01]  /*03b0*/  SEL R3, R6, R3, !P0 ;  /* 0x0000000306037207 */ /* 0x000fe20004000000 */
[----:B------:R-:W-:Y:S02]  /*03c0*/  IMAD R5, R5, R18, RZ ;  /* 0x0000001205057224 */ /* 0x000fe400078e02ff */
[----:B------:R-:W-:Y:S01]  /*03d0*/  IMAD.MOV.U32 R6, RZ, RZ, RZ ;  /* 0x000000ffff067224 */ /* 0x000fe200078e00ff */
[----:B------:R-:W-:-:S03]  /*03e0*/  IABS R8, R3 ;  /* 0x0000000300087213 */ /* 0x000fc60000000000 */
[----:B------:R-:W-:-:S04]  /*03f0*/  IMAD.HI.U32 R6, R7, R5, R6 ;  /* 0x0000000507067227 */ /* 0x000fc800078e0006 */
[----:B------:R-:W-:-:S04]  /*0400*/  IMAD.MOV.U32 R5, RZ, RZ, R8 ;  /* 0x000000ffff057224 */ /* 0x000fc800078e0008 */
[----:B------:R-:W-:-:S04]  /*0410*/  IMAD.HI.U32 R6, R6, R5, RZ ;  /* 0x0000000506067227 */ /* 0x000fc800078e00ff */
[----:B------:R-:W-:-:S04]  /*0420*/  IMAD.MOV R7, RZ, RZ, -R6 ;  /* 0x000000ffff077224 */ /* 0x000fc800078e0a06 */
[----:B------:R-:W-:-:S05]  /*0430*/  IMAD R5, R18, R7, R5 ;  /* 0x0000000712057224 */ /* 0x000fca00078e0205 */
[----:B------:R-:W-:-:S13]  /*0440*/  ISETP.GT.U32.AND P1, PT, R18, R5, PT ;  /* 0x000000051200720c */ /* 0x000fda0003f24070 */
[----:B------:R-:W-:-:S05]  /*0450*/  @!P1 IMAD.IADD R5, R5, 0x1, -R18 ;  /* 0x0000000105059824 */ /* 0x000fca00078e0a12 */
[----:B------:R-:W-:Y:S01]  /*0460*/  ISETP.GE.U32.AND P2, PT, R5, R18, PT ;  /* 0x000000120500720c */ /* 0x000fe20003f46070 */
[----:B------:R-:W-:Y:S01]  /*0470*/  @!P1 VIADD R6, R6, 0x1 ;  /* 0x0000000106069836 */ /* 0x000fe20000000000 */
[----:B------:R-:W-:Y:S02]  /*0480*/  LOP3.LUT R5, R3, R10, RZ, 0x3c, !PT ;  /* 0x0000000a03057212 */ /* 0x000fe400078e3cff */
[----:B------:R-:W-:Y:S02]  /*0490*/  ISETP.NE.AND P1, PT, R10, RZ, PT ;  /* 0x000000ff0a00720c */ /* 0x000fe40003f25270 */
[----:B------:R-:W-:-:S07]  /*04a0*/  ISETP.GE.AND P0, PT, R5, RZ, PT ;  /* 0x000000ff0500720c */ /* 0x000fce0003f06270 */
[----:B------:R-:W-:Y:S01]  /*04b0*/  @P2 VIADD R6, R6, 0x1 ;  /* 0x0000000106062836 */ /* 0x000fe20000000000 */
[----:B-----5:R-:W-:-:S03]  /*04c0*/  ISETP.GE.AND P2, PT, R2, 0x1, PT ;  /* 0x000000010200780c */ /* 0x020fc60003f46270 */
[----:B------:R-:W-:Y:S01]  /*04d0*/  IMAD.MOV.U32 R11, RZ, RZ, R6 ;  /* 0x000000ffff0b7224 */ /* 0x000fe200078e0006 */
[----:B------:R-:W-:Y:S01]  /*04e0*/  BSSY.RECONVERGENT B2, `(.L_x_0) ;  /* 0x00000d1000027945 */ /* 0x000fe20003800200 */
[----:B------:R-:W-:Y:S02]  /*04f0*/  IMAD.MOV.U32 R25, RZ, RZ, RZ ;  /* 0x000000ffff197224 */ /* 0x000fe400078e00ff */
[----:B------:R-:W-:Y:S01]  /*0500*/  @!P0 IMAD.MOV R11, RZ, RZ, -R11 ;  /* 0x000000ffff0b8224 */ /* 0x000fe200078e0a0b */
[----:B------:R-:W-:Y:S01]  /*0510*/  @!P1 LOP3.LUT R11, RZ, R10, RZ, 0x33, !PT ;  /* 0x0000000aff0b9212 */ /* 0x000fe200078e33ff */
[----:B--2---:R-:W-:Y:S01]  /*0520*/  IMAD R9, R9, R4, RZ ;  /* 0x0000000409097224 */ /* 0x004fe200078e02ff */
[----:B------:R-:W-:-:S04]  /*0530*/  SHF.R.S32.HI R4, RZ, 0x1f, R3 ;  /* 0x0000001fff047819 */ /* 0x000fc80000011403 */
[----:B------:R-:W-:-:S04]  /*0540*/  IADD3 R5, P3, PT, R3, R9, RZ ;  /* 0x0000000903057210 */ /* 0x000fc80007f7e0ff */
[----:B0-----:R-:W-:Y:S02]  /*0550*/  LEA R12, P4, R5, UR6, 0x2 ;  /* 0x00000006050c7c11 */ /* 0x001fe4000f8810ff */
[----:B------:R-:W-:-:S04]  /*0560*/  LEA.HI.X.SX32 R6, R9, R4, 0x1, P3 ;  /* 0x0000000409067211 */ /* 0x000fc800018f0eff */
[----:B------:R-:W-:Y:S01]  /*0570*/  LEA.HI.X R13, R5, UR7, R6, 0x2, P4 ;  /* 0x00000007050d7c11 */ /* 0x000fe2000a0f1406 */
[----:B-1-3--:R-:W-:Y:S06]  /*0580*/  @!P2 BRA `(.L_x_1) ;  /* 0x0000000c0018a947 */ /* 0x00afec0003800000 */
[----:B------:R-:W0:Y:S01]  /*0590*/  LDC.64 R6, c[0x0][0x388] ;  /* 0x0000e200ff067b82 */ /* 0x000e220000000a00 */
[----:B------:R-:W-:Y:S01]  /*05a0*/  ISETP.GE.U32.AND P0, PT, R2, 0x4, PT ;  /* 0x000000040200780c */ /* 0x000fe20003f06070 */
[----:B------:R-:W-:Y:S01]  /*05b0*/  BSSY.RECONVERGENT B1, `(.L_x_2) ;  /* 0x0000069000017945 */ /* 0x000fe20003800200 */
[----:B------:R-:W-:Y:S02]  /*05c0*/  IMAD.MOV.U32 R25, RZ, RZ, RZ ;  /* 0x000000ffff197224 */ /* 0x000fe400078e00ff */
[----:B------:R-:W-:Y:S02]  /*05d0*/  IMAD.MOV.U32 R22, RZ, RZ, RZ ;  /* 0x000000ffff167224 */ /* 0x000fe400078e00ff */
[-C--:B0-----:R-:W-:Y:S02]  /*05e0*/  IMAD R5, R11, R6.reuse, RZ ;  /* 0x000000060b057224 */ /* 0x081fe400078e02ff */
[----:B------:R-:W-:-:S03]  /*05f0*/  IMAD R6, R7, R6, RZ ;  /* 0x0000000607067224 */ /* 0x000fc600078e02ff */
[----:B------:R-:W-:Y:S02]  /*0600*/  SHF.R.S32.HI R7, RZ, 0x1f, R5 ;  /* 0x0000001fff077819 */ /* 0x000fe40000011405 */
[----:B------:R-:W-:Y:S05]  /*0610*/  @!P0 BRA `(.L_x_3) ;  /* 0x0000000400888947 */ /* 0x000fea0003800000 */
[----:B------:R-:W0:Y:S01]  /*0620*/  LDC.64 R10, c[0x0][0x3c8] ;  /* 0x0000f200ff0a7b82 */ /* 0x000e220000000a00 */
[----:B------:R-:W-:Y:S01]  /*0630*/  LOP3.LUT R22, R2, 0x7ffffffc, RZ, 0xc0, !PT ;  /* 0x7ffffffc02167812 */ /* 0x000fe200078ec0ff */
[----:B------:R-:W-:Y:S01]  /*0640*/  BSSY.RECONVERGENT B0, `(.L_x_3) ;  /* 0x000005f000007945 */ /* 0x000fe20003800200 */
[----:B------:R-:W-:Y:S02]  /*0650*/  IMAD.MOV.U32 R25, RZ, RZ, RZ ;  /* 0x000000ffff197224 */ /* 0x000fe400078e00ff */
[----:B------:R-:W-:Y:S02]  /*0660*/  IMAD.MOV.U32 R23, RZ, RZ, R0 ;  /* 0x000000ffff177224 */ /* 0x000fe400078e0000 */
[----:B------:R-:W-:Y:S01]  /*0670*/  IMAD.MOV R24, RZ, RZ, -R22 ;  /* 0x000000ffff187224 */ /* 0x000fe200078e0a16 */
[----:B------:R-:W1:Y:S06]  /*0680*/  LDC.64 R8, c[0x0][0x3b0] ;  /* 0x0000ec00ff087b82 */ /* 0x000e6c0000000a00 */
.L_x_12:
[----:B0-----:R-:W-:-:S05]  /*0690*/  IMAD.WIDE R14, R23, 0x4, R10 ;  /* 0x00000004170e7825 */ /* 0x001fca00078e020a */
[----:B------:R-:W2:Y:S01]  /*06a0*/  LDG.E.CONSTANT R19, desc[UR4][R14.64] ;  /* 0x000000040e137981 */ /* 0x000ea2000c1e9900 */
[----:B------:R-:W-:Y:S01]  /*06b0*/  BSSY.RECONVERGENT B3, `(.L_x_4) ;  /* 0x0000014000037945 */ /* 0x000fe20003800200 */
[----:B-1----:R-:W-:Y:S01]  /*06c0*/  IMAD.WIDE R16, R23, 0x4, R8 ;  /* 0x0000000417107825 */ /* 0x002fe200078e0208 */
[----:B--2---:R-:W-:-:S13]  /*06d0*/  ISETP.NE.AND P0, PT, R19, -0x1, PT ;  /* 0xffffffff1300780c */ /* 0x004fda0003f05270 */
[----:B------:R-:W-:Y:S05]  /*06e0*/  @!P0 BRA `(.L_x_5) ;  /* 0x0000000000408947 */ /* 0x000fea0003800000 */
[----:B------:R-:W2:Y:S01]  /*06f0*/  LDG.E.CONSTANT R21, desc[UR4][R16.64] ;  /* 0x0000000410157981 */ /* 0x000ea2000c1e9900 */
[----:B------:R-:W-:Y:S01]  /*0700*/  SHF.R.S32.HI R26, RZ, 0x1f, R19 ;  /* 0x0000001fff1a7819 */ /* 0x000fe20000011413 */
[----:B--2---:R-:W-:Y:S02]  /*0710*/  IMAD R18, R6, R21, RZ ;  /* 0x0000001506127224 */ /* 0x004fe400078e02ff */
[----:B------:R-:W-:-:S03]  /*0720*/  IMAD R20, R21, UR12, RZ ;  /* 0x0000000c15147c24 */ /* 0x000fc6000f8e02ff */
[----:B------:R-:W-:Y:S02]  /*0730*/  IADD3 R19, P0, P1, R18, R19, R5 ;  /* 0x0000001312137210 */ /* 0x000fe4000791e005 */
[----:B------:R-:W-:-:S04]  /*0740*/  SHF.R.S32.HI R18, RZ, 0x1f, R18 ;  /* 0x0000001fff127819 */ /* 0x000fc80000011412 */
[----:B------:R-:W-:Y:S02]  /*0750*/  IADD3.X R26, PT, PT, R18, R26, R7, P0, P1 ;  /* 0x0000001a121a7210 */ /* 0x000fe400007e2407 */
[----:B------:R-:W-:Y:S02]  /*0760*/  LEA R18, P0, R19, UR8, 0x2 ;  /* 0x0000000813127c11 */ /* 0x000fe4000f8010ff */
[----:B------:R-:W-:Y:S02]  /*0770*/  IADD3 R21, P1, PT, R3, R20, RZ ;  /* 0x0000001403157210 */ /* 0x000fe40007f3e0ff */
[----:B------:R-:W-:Y:S02]  /*0780*/  LEA.HI.X R19, R19, UR9, R26, 0x2, P0 ;  /* 0x0000000913137c11 */ /* 0x000fe400080f141a */
[----:B------:R-:W-:Y:S02]  /*0790*/  LEA.HI.X.SX32 R26, R20, R4, 0x1, P1 ;  /* 0x00000004141a7211 */ /* 0x000fe400008f0eff */
[C---:B------:R-:W-:Y:S01]  /*07a0*/  LEA R20, P0, R21.reuse, UR10, 0x2 ;  /* 0x0000000a15147c11 */ /* 0x040fe2000f8010ff */
[----:B------:R-:W2:Y:S03]  /*07b0*/  LDG.E.CONSTANT R18, desc[UR4][R18.64] ;  /* 0x0000000412127981 */ /* 0x000ea6000c1e9900 */
[----:B------:R-:W-:-:S05]  /*07c0*/  LEA.HI.X R21, R21, UR11, R26, 0x2, P0 ;  /* 0x0000000b15157c11 */ /* 0x000fca00080f141a */
[----:B------:R-:W2:Y:S02]  /*07d0*/  LDG.E.CONSTANT R20, desc[UR4][R20.64] ;  /* 0x0000000414147981 */ /* 0x000ea4000c1e9900 */
[----:B--2---:R-:W-:-:S07]  /*07e0*/  FFMA R25, R18, R20, R25 ;  /* 0x0000001412197223 */ /* 0x004fce0000000019 */
.L_x_5:
[----:B------:R-:W-:Y:S05]  /*07f0*/  BSYNC.RECONVERGENT B3 ;  /* 0x0000000000037941 */ /* 0x000fea0003800200 */
.L_x_4:
[----:B------:R-:W2:Y:S04]  /*0800*/  LDG.E.CONSTANT R21, desc[UR4][R14.64+0x4] ;  /* 0x000004040e157981 */ /* 0x000ea8000c1e9900 */
[----:B------:R-:W3:Y:S04]  /*0810*/  LDG.E.CONSTANT R26, desc[UR4][R14.64+0x8] ;  /* 0x000008040e1a7981 */ /* 0x000ee8000c1e9900 */
[----:B------:R-:W4:Y:S01]  /*0820*/  LDG.E.CONSTANT R20, desc[UR4][R14.64+0xc] ;  /* 0x00000c040e147981 */ /* 0x000f22000c1e9900 */
[----:B------:R-:W-:Y:S01]  /*0830*/  VIADD R24, R24, 0x4 ;  /* 0x0000000418187836 */ /* 0x000fe20000000000 */
[----:B------:R-:W-:Y:S04]  /*0840*/  BSSY.RECONVERGENT B3, `(.L_x_6) ;  /* 0x0000016000037945 */ /* 0x000fe80003800200 */
[----:B------:R-:W-:-:S02]  /*0850*/  ISETP.NE.AND P0, PT, R24, RZ, PT ;  /* 0x000000ff1800720c */ /* 0x000fc40003f05270 */
[----:B--2---:R-:W-:Y:S02]  /*0860*/  ISETP.NE.AND P3, PT, R21, -0x1, PT ;  /* 0xffffffff1500780c */ /* 0x004fe40003f65270 */
[----:B---3--:R-:W-:Y:S02]  /*0870*/  ISETP.NE.AND P1, PT, R26, -0x1, PT ;  /* 0xffffffff1a00780c */ /* 0x008fe40003f25270 */
[----:B----4-:R-:W-:-:S09]  /*0880*/  ISETP.NE.AND P2, PT, R20, -0x1, PT ;  /* 0xffffffff1400780c */ /* 0x010fd20003f45270 */
[----:B------:R-:W-:Y:S05]  /*0890*/  @!P3 BRA `(.L_x_7) ;  /* 0x000000000040b947 */ /* 0x000fea0003800000 */
[----:B------:R-:W2:Y:S01]  /*08a0*/  LDG.E.CONSTANT R15, desc[UR4][R16.64+0x4] ;  /* 0x00000404100f7981 */ /* 0x000ea2000c1e9900 */
[----:B------:R-:W-:Y:S01]  /*08b0*/  SHF.R.S32.HI R19, RZ, 0x1f, R21 ;  /* 0x0000001fff137819 */ /* 0x000fe20000011415 */
[----:B--2---:R-:W-:-:S05]  /*08c0*/  IMAD R18, R6, R15, RZ ;  /* 0x0000000f06127224 */ /* 0x004fca00078e02ff */
[----:B------:R-:W-:Y:S01]  /*08d0*/  IADD3 R14, P3, P4, R18, R21, R5 ;  /* 0x00000015120e7210 */ /* 0x000fe20007c7e005 */
[----:B------:R-:W-:Y:S01]  /*08e0*/  IMAD R21, R15, UR12, RZ ;  /* 0x0000000c0f157c24 */ /* 0x000fe2000f8e02ff */
[----:B------:R-:W-:-:S04]  /*08f0*/  SHF.R.S32.HI R18, RZ, 0x1f, R18 ;  /* 0x0000001fff127819 */ /* 0x000fc80000011412 */
[----:B------:R-:W-:Y:S02]  /*0900*/  IADD3.X R19, PT, PT, R18, R19, R7, P3, P4 ;  /* 0x0000001312137210 */ /* 0x000fe40001fe8407 */
[C---:B------:R-:W-:Y:S02]  /*0910*/  LEA R18, P3, R14.reuse, UR8, 0x2 ;  /* 0x000000080e127c11 */ /* 0x040fe4000f8610ff */
        /* <DEDUP_REMOVED lines=8> */
.L_x_7:
[----:B------:R-:W-:Y:S05]  /*09a0*/  BSYNC.RECONVERGENT B3 ;  /* 0x0000000000037941 */ /* 0x000fea0003800200 */
.L_x_6:
[----:B------:R-:W-:Y:S04]  /*09b0*/  BSSY.RECONVERGENT B3, `(.L_x_8) ;  /* 0x0000012000037945 */ /* 0x000fe80003800200 */
[----:B------:R-:W-:Y:S05]  /*09c0*/  @!P1 BRA `(.L_x_9) ;  /* 0x0000000000409947 */ /* 0x000fea0003800000 */
[----:B------:R-:W2:Y:S01]  /*09d0*/  LDG.E.CONSTANT R15, desc[UR4][R16.64+0x8] ;  /* 0x00000804100f7981 */ /* 0x000ea2000c1e9900 */
[----:B------:R-:W-:Y:S01]  /*09e0*/  SHF.R.S32.HI R18, RZ, 0x1f, R26 ;  /* 0x0000001fff127819 */ /* 0x000fe2000001141a */
[----:B--2---:R-:W-:Y:S02]  /*09f0*/  IMAD R14, R6, R15, RZ ;  /* 0x0000000f060e7224 */ /* 0x004fe400078e02ff */
[----:B------:R-:W-:-:S03]  /*0a00*/  IMAD R15, R15, UR12, RZ ;  /* 0x0000000c0f0f7c24 */ /* 0x000fc6000f8e02ff */
[----:B------:R-:W-:Y:S02]  /*0a10*/  IADD3 R26, P1, P3, R14, R26, R5 ;  /* 0x0000001a0e1a7210 */ /* 0x000fe40007b3e005 */
[----:B------:R-:W-:Y:S02]  /*0a20*/  SHF.R.S32.HI R14, RZ, 0x1f, R14 ;  /* 0x0000001fff0e7819 */ /* 0x000fe4000001140e */
[----:B------:R-:W-:Y:S02]  /*0a30*/  IADD3 R19, P4, PT, R3, R15, RZ ;  /* 0x0000000f03137210 */ /* 0x000fe40007f9e0ff */
[----:B------:R-:W-:Y:S02]  /*0a40*/  IADD3.X R21, PT, PT, R14, R18, R7, P1, P3 ;  /* 0x000000120e157210 */ /* 0x000fe40000fe6407 */
[----:B------:R-:W-:Y:S02]  /*0a50*/  LEA.HI.X.SX32 R28, R15, R4, 0x1, P4 ;  /* 0x000000040f1c7211 */ /* 0x000fe400020f0eff */
[----:B------:R-:W-:-:S02]  /*0a60*/  LEA R14, P1, R26, UR8, 0x2 ;  /* 0x000000081a0e7c11 */ /* 0x000fc4000f8210ff */
[C---:B------:R-:W-:Y:S02]  /*0a70*/  LEA R18, P3, R19.reuse, UR10, 0x2 ;  /* 0x0000000a13127c11 */ /* 0x040fe4000f8610ff */
[----:B------:R-:W-:Y:S02]  /*0a80*/  LEA.HI.X R15, R26, UR9, R21, 0x2, P1 ;  /* 0x000000091a0f7c11 */ /* 0x000fe400088f1415 */
[----:B------:R-:W-:-:S03]  /*0a90*/  LEA.HI.X R19, R19, UR11, R28, 0x2, P3 ;  /* 0x0000000b13137c11 */ /* 0x000fc600098f141c */
[----:B------:R-:W2:Y:S04]  /*0aa0*/  LDG.E.CONSTANT R14, desc[UR4][R14.64] ;  /* 0x000000040e0e7981 */ /* 0x000ea8000c1e9900 */
[----:B------:R-:W2:Y:S02]  /*0ab0*/  LDG.E.CONSTANT R18, desc[UR4][R18.64] ;  /* 0x0000000412127981 */ /* 0x000ea4000c1e9900 */
[----:B--2---:R-:W-:-:S07]  /*0ac0*/  FFMA R25, R14, R18, R25 ;  /* 0x000000120e197223 */ /* 0x004fce0000000019 */
.L_x_9:
[----:B------:R-:W-:Y:S05]  /*0ad0*/  BSYNC.RECONVERGENT B3 ;  /* 0x0000000000037941 */ /* 0x000fea0003800200 */
.L_x_8:
        /* <DEDUP_REMOVED lines=18> */
.L_x_11:
[----:B------:R-:W-:Y:S05]  /*0c00*/  BSYNC.RECONVERGENT B3 ;  /* 0x0000000000037941 */ /* 0x000fea0003800200 */
.L_x_10:
[----:B------:R-:W-:Y:S01]  /*0c10*/  VIADD R23, R23, 0x4 ;  /* 0x0000000417177836 */ /* 0x000fe20000000000 */
[----:B------:R-:W-:Y:S06]  /*0c20*/  @P0 BRA `(.L_x_12) ;  /* 0xfffffff800980947 */ /* 0x000fec000383ffff */
[----:B------:R-:W-:Y:S05]  /*0c30*/  BSYNC.RECONVERGENT B0 ;  /* 0x0000000000007941 */ /* 0x000fea0003800200 */
.L_x_3:
[----:B------:R-:W-:Y:S05]  /*0c40*/  BSYNC.RECONVERGENT B1 ;  /* 0x0000000000017941 */ /* 0x000fea0003800200 */
.L_x_2:
[----:B------:R-:W-:-:S13]  /*0c50*/  LOP3.LUT P0, R8, R2, 0x3, RZ, 0xc0, !PT ;  /* 0x0000000302087812 */ /* 0x000fda000780c0ff */
[----:B------:R-:W-:Y:S05]  /*0c60*/  @!P0 BRA `(.L_x_1) ;  /* 0x0000000400608947 */ /* 0x000fea0003800000 */
[----:B------:R-:W-:Y:S01]  /*0c70*/  ISETP.NE.AND P0, PT, R8, 0x1, PT ;  /* 0x000000010800780c */ /* 0x000fe20003f05270 */
[----:B------:R-:W-:-:S12]  /*0c80*/  BSSY.RECONVERGENT B0, `(.L_x_13) ;  /* 0x0000038000007945 */ /* 0x000fd80003800200 */
[----:B------:R-:W-:Y:S05]  /*0c90*/  @!P0 BRA `(.L_x_14) ;  /* 0x0000000000d88947 */ /* 0x000fea0003800000 */
[----:B------:R-:W0:Y:S01]  /*0ca0*/  LDC.64 R10, c[0x0][0x3c8] ;  /* 0x0000f200ff0a7b82 */ /* 0x000e220000000a00 */
[----:B------:R-:W-:-:S07]  /*0cb0*/  IMAD.IADD R15, R0, 0x1, R22 ;  /* 0x00000001000f7824 */ /* 0x000fce00078e0216 */
[----:B------:R-:W1:Y:S01]  /*0cc0*/  LDC.64 R8, c[0x0][0x3b0] ;  /* 0x0000ec00ff087b82 */ /* 0x000e620000000a00 */
[----:B0-----:R-:W-:-:S05]  /*0cd0*/  IMAD.WIDE R10, R15, 0x4, R10 ;  /* 0x000000040f0a7825 */ /* 0x001fca00078e020a */
[----:B------:R-:W2:Y:S04]  /*0ce0*/  LDG.E.CONSTANT R17, desc[UR4][R10.64] ;  /* 0x000000040a117981 */ /* 0x000ea8000c1e9900 */
[----:B------:R-:W3:Y:S01]  /*0cf0*/  LDG.E.CONSTANT R14, desc[UR4][R10.64+0x4] ;  /* 0x000004040a0e7981 */ /* 0x000ee2000c1e9900 */
[----:B------:R-:W-:Y:S01]  /*0d00*/  BSSY.RECONVERGENT B1, `(.L_x_15) ;  /* 0x0000018000017945 */ /* 0x000fe20003800200 */
[----:B-1----:R-:W-:Y:S01]  /*0d10*/  IMAD.WIDE R8, R15, 0x4, R8 ;  /* 0x000000040f087825 */ /* 0x002fe200078e0208 */
[----:B--2---:R-:W-:Y:S02]  /*0d20*/  ISETP.NE.AND P1, PT, R17, -0x1, PT ;  /* 0xffffffff1100780c */ /* 0x004fe40003f25270 */
[----:B---3--:R-:W-:-:S11]  /*0d30*/  ISETP.NE.AND P0, PT, R14, -0x1, PT ;  /* 0xffffffff0e00780c */ /* 0x008fd60003f05270 */
[----:B------:R-:W-:Y:S05]  /*0d40*/  @!P1 BRA `(.L_x_16) ;  /* 0x00000000004c9947 */ /* 0x000fea0003800000 */
[----:B------:R-:W2:Y:S01]  /*0d50*/  LDG.E.CONSTANT R11, desc[UR4][R8.64] ;  /* 0x00000004080b7981 */ /* 0x000ea2000c1e9900 */
[----:B------:R-:W0:Y:S01]  /*0d60*/  LDCU UR13, c[0x0][0x380] ;  /* 0x00007000ff0d77ac */ /* 0x000e220008000800 */
[----:B------:R-:W-:Y:S01]  /*0d70*/  SHF.R.S32.HI R15, RZ, 0x1f, R17 ;  /* 0x0000001fff0f7819 */ /* 0x000fe20000011411 */
[----:B------:R-:W1:Y:S01]  /*0d80*/  LDCU.64 UR6, c[0x0][0x3a0] ;  /* 0x00007400ff0677ac */ /* 0x000e620008000a00 */
[----:B------:R-:W3:Y:S01]  /*0d90*/  LDCU.64 UR14, c[0x0][0x398] ;  /* 0x00007300ff0e77ac */ /* 0x000ee20008000a00 */
[----:B--2---:R-:W-:Y:S02]  /*0da0*/  IMAD R10, R6, R11, RZ ;  /* 0x0000000b060a7224 */ /* 0x004fe400078e02ff */
[----:B0-----:R-:W-:-:S03]  /*0db0*/  IMAD R11, R11, UR13, RZ ;  /* 0x0000000d0b0b7c24 */ /* 0x001fc6000f8e02ff */
[----:B------:R-:W-:Y:S02]  /*0dc0*/  IADD3 R17, P1, P2, R10, R17, R5 ;  /* 0x000000110a117210 */ /* 0x000fe40007a3e005 */
[----:B------:R-:W-:Y:S02]  /*0dd0*/  SHF.R.S32.HI R10, RZ, 0x1f, R10 ;  /* 0x0000001fff0a7819 */ /* 0x000fe4000001140a */
[----:B------:R-:W-:Y:S02]  /*0de0*/  IADD3 R18, P3, PT, R3, R11, RZ ;  /* 0x0000000b03127210 */ /* 0x000fe40007f7e0ff */
[----:B------:R-:W-:Y:S02]  /*0df0*/  IADD3.X R20, PT, PT, R10, R15, R7, P1, P2 ;  /* 0x0000000f0a147210 */ /* 0x000fe40000fe4407 */
[----:B------:R-:W-:Y:S02]  /*0e00*/  LEA.HI.X.SX32 R11, R11, R4, 0x1, P3 ;  /* 0x000000040b0b7211 */ /* 0x000fe400018f0eff */
[----:B-1----:R-:W-:-:S02]  /*0e10*/  LEA R16, P1, R17, UR6, 0x2 ;  /* 0x0000000611107c11 */ /* 0x002fc4000f8210ff */
[C---:B---3--:R-:W-:Y:S02]  /*0e20*/  LEA R10, P2, R18.reuse, UR14, 0x2 ;  /* 0x0000000e120a7c11 */ /* 0x048fe4000f8410ff */
[----:B------:R-:W-:Y:S02]  /*0e30*/  LEA.HI.X R17, R17, UR7, R20, 0x2, P1 ;  /* 0x0000000711117c11 */ /* 0x000fe400088f1414 */
[----:B------:R-:W-:-:S03]  /*0e40*/  LEA.HI.X R11, R18, UR15, R11, 0x2, P2 ;  /* 0x0000000f120b7c11 */ /* 0x000fc600090f140b */
[----:B------:R-:W2:Y:S04]  /*0e50*/  LDG.E.CONSTANT R16, desc[UR4][R16.64] ;  /* 0x0000000410107981 */ /* 0x000ea8000c1e9900 */
[----:B------:R-:W2:Y:S02]  /*0e60*/  LDG.E.CONSTANT R10, desc[UR4][R10.64] ;  /* 0x000000040a0a7981 */ /* 0x000ea4000c1e9900 */
[----:B--2---:R-:W-:-:S07]  /*0e70*/  FFMA R25, R16, R10, R25 ;  /* 0x0000000a10197223 */ /* 0x004fce0000000019 */
.L_x_16:
[----:B------:R-:W-:Y:S05]  /*0e80*/  BSYNC.RECONVERGENT B1 ;  /* 0x0000000000017941 */ /* 0x000fea0003800200 */
.L_x_15:
[----:B------:R-:W-:Y:S04]  /*0e90*/  BSSY.RECONVERGENT B1, `(.L_x_17) ;  /* 0x0000015000017945 */ /* 0x000fe80003800200 */
        /* <DEDUP_REMOVED lines=14> */
[----:B---3--:R-:W-:Y:S02]  /*0f80*/  LEA R8, P1, R14, UR14, 0x2 ;  /* 0x0000000e0e087c11 */ /* 0x008fe4000f8210ff */
[----:B------:R-:W-:Y:S02]  /*0f90*/  LEA.HI.X R11, R16, UR7, R15, 0x2, P0 ;  /* 0x00000007100b7c11 */ /* 0x000fe400080f140f */
[----:B------:R-:W-:-:S03]  /*0fa0*/  LEA.HI.X R9, R14, UR15, R9, 0x2, P1 ;  /* 0x0000000f0e097c11 */ /* 0x000fc600088f1409 */
[----:B------:R-:W2:Y:S04]  /*0fb0*/  LDG.E.CONSTANT R10, desc[UR4][R10.64] ;  /* 0x000000040a0a7981 */ /* 0x000ea8000c1e9900 */
[----:B------:R-:W2:Y:S02]  /*0fc0*/  LDG.E.CONSTANT R8, desc[UR4][R8.64] ;  /* 0x0000000408087981 */ /* 0x000ea4000c1e9900 */
[----:B--2---:R-:W-:-:S07]  /*0fd0*/  FFMA R25, R10, R8, R25 ;  /* 0x000000080a197223 */ /* 0x004fce0000000019 */
.L_x_18:
[----:B------:R-:W-:Y:S05]  /*0fe0*/  BSYNC.RECONVERGENT B1 ;  /* 0x0000000000017941 */ /* 0x000fea0003800200 */
.L_x_17:
[----:B------:R-:W-:-:S07]  /*0ff0*/  VIADD R22, R22, 0x2 ;  /* 0x0000000216167836 */ /* 0x000fce0000000000 */
.L_x_14:
[----:B------:R-:W-:Y:S05]  /*1000*/  BSYNC.RECONVERGENT B0 ;  /* 0x0000000000007941 */ /* 0x000fea0003800200 */
.L_x_13:
[----:B------:R-:W-:-:S04]  /*1010*/  LOP3.LUT R2, R2, 0x1, RZ, 0xc0, !PT ;  /* 0x0000000102027812 */ /* 0x000fc800078ec0ff */
[----:B------:R-:W-:-:S13]  /*1020*/  ISETP.NE.U32.AND P0, PT, R2, 0x1, PT ;  /* 0x000000010200780c */ /* 0x000fda0003f05070 */
[----:B------:R-:W-:Y:S05]  /*1030*/  @P0 BRA `(.L_x_1) ;  /* 0x00000000006c0947 */ /* 0x000fea0003800000 */
[----:B------:R-:W0:Y:S01]  /*1040*/  LDC.64 R8, c[0x0][0x3c8] ;  /* 0x0000f200ff087b82 */ /* 0x000e220000000a00 */
[----:B------:R-:W-:-:S04]  /*1050*/  IMAD.IADD R11, R0, 0x1, R22 ;  /* 0x00000001000b7824 */ /* 0x000fc800078e0216 */
[----:B0-----:R-:W-:-:S05]  /*1060*/  IMAD.WIDE R8, R11, 0x4, R8 ;  /* 0x000000040b087825 */ /* 0x001fca00078e0208 */
[----:B------:R-:W2:Y:S02]  /*1070*/  LDG.E.CONSTANT R2, desc[UR4][R8.64] ;  /* 0x0000000408027981 */ /* 0x000ea4000c1e9900 */
[----:B--2---:R-:W-:-:S13]  /*1080*/  ISETP.NE.AND P0, PT, R2, -0x1, PT ;  /* 0xffffffff0200780c */ /* 0x004fda0003f05270 */
[----:B------:R-:W-:Y:S05]  /*1090*/  @!P0 BRA `(.L_x_1) ;  /* 0x0000000000548947 */ /* 0x000fea0003800000 */
[----:B------:R-:W0:Y:S01]  /*10a0*/  LDC.64 R8, c[0x0][0x3b0] ;  /* 0x0000ec00ff087b82 */ /* 0x000e220000000a00 */
[----:B------:R-:W1:Y:S01]  /*10b0*/  LDCU UR13, c[0x0][0x380] ;  /* 0x00007000ff0d77ac */ /* 0x000e620008000800 */
[----:B------:R-:W2:Y:S01]  /*10c0*/  LDCU.64 UR6, c[0x0][0x3a0] ;  /* 0x00007400ff0677ac */ /* 0x000ea20008000a00 */
[----:B------:R-:W3:Y:S01]  /*10d0*/  LDCU.64 UR14, c[0x0][0x398] ;  /* 0x00007300ff0e77ac */ /* 0x000ee20008000a00 */
[----:B0-----:R-:W-:-:S06]  /*10e0*/  IMAD.WIDE R8, R11, 0x4, R8 ;  /* 0x000000040b087825 */ /* 0x001fcc00078e0208 */
[----:B------:R-:W4:Y:S02]  /*10f0*/  LDG.E.CONSTANT R9, desc[UR4][R8.64] ;  /* 0x0000000408097981 */ /* 0x000f24000c1e9900 */
[----:B----4-:R-:W-:Y:S02]  /*1100*/  IMAD R6, R6, R9, RZ ;  /* 0x0000000906067224 */ /* 0x010fe400078e02ff */
[----:B-1----:R-:W-:-:S03]  /*1110*/  IMAD R0, R9, UR13, RZ ;  /* 0x0000000d09007c24 */ /* 0x002fc6000f8e02ff */
[----:B------:R-:W-:Y:S02]  /*1120*/  IADD3 R10, P0, P1, R6, R2, R5 ;  /* 0x00000002060a7210 */ /* 0x000fe4000791e005 */
[----:B------:R-:W-:Y:S02]  /*1130*/  SHF.R.S32.HI R2, RZ, 0x1f, R2 ;  /* 0x0000001fff027819 */ /* 0x000fe40000011402 */
[----:B------:R-:W-:Y:S02]  /*1140*/  SHF.R.S32.HI R6, RZ, 0x1f, R6 ;  /* 0x0000001fff067819 */ /* 0x000fe40000011406 */
[----:B------:R-:W-:Y:S02]  /*1150*/  IADD3 R5, P2, PT, R3, R0, RZ ;  /* 0x0000000003057210 */ /* 0x000fe40007f5e0ff */
[----:B------:R-:W-:Y:S02]  /*1160*/  IADD3.X R7, PT, PT, R6, R2, R7, P0, P1 ;  /* 0x0000000206077210 */ /* 0x000fe400007e2407 */
[----:B------:R-:W-:-:S02]  /*1170*/  LEA.HI.X.SX32 R0, R0, R4, 0x1, P2 ;  /* 0x0000000400007211 */ /* 0x000fc400010f0eff */
[C---:B--2---:R-:W-:Y:S02]  /*1180*/  LEA R2, P0, R10.reuse, UR6, 0x2 ;  /* 0x000000060a027c11 */ /* 0x044fe4000f8010ff */
[C---:B---3--:R-:W-:Y:S02]  /*1190*/  LEA R4, P1, R5.reuse, UR14, 0x2 ;  /* 0x0000000e05047c11 */ /* 0x048fe4000f8210ff */
[----:B------:R-:W-:Y:S02]  /*11a0*/  LEA.HI.X R3, R10, UR7, R7, 0x2, P0 ;  /* 0x000000070a037c11 */ /* 0x000fe400080f1407 */
[----:B------:R-:W-:-:S03]  /*11b0*/  LEA.HI.X R5, R5, UR15, R0, 0x2, P1 ;  /* 0x0000000f05057c11 */ /* 0x000fc600088f1400 */
[----:B------:R-:W2:Y:S04]  /*11c0*/  LDG.E.CONSTANT R2, desc[UR4][R2.64] ;  /* 0x0000000402027981 */ /* 0x000ea8000c1e9900 */
[----:B------:R-:W2:Y:S02]  /*11d0*/  LDG.E.CONSTANT R4, desc[UR4][R4.64] ;  /* 0x0000000404047981 */ /* 0x000ea4000c1e9900 */
[----:B--2---:R-:W-:-:S07]  /*11e0*/  FFMA R25, R2, R4, R25 ;  /* 0x0000000402197223 */ /* 0x004fce0000000019 */
.L_x_1:
[----:B------:R-:W-:Y:S05]  /*11f0*/  BSYNC.RECONVERGENT B2 ;  /* 0x0000000000027941 */ /* 0x000fea0003800200 */
.L_x_0:
[----:B------:R-:W-:Y:S01]  /*1200*/  STG.E desc[UR4][R12.64], R25 ;  /* 0x000000190c007986 */ /* 0x000fe2000c101904 */
[----:B------:R-:W-:Y:S05]  /*1210*/  EXIT ;  /* 0x000000000000794d */ /* 0x000fea0003800000 */
.L_x_19:
[----:B------:R-:W-:-:S00]  /*1220*/  BRA `(.L_x_19) ;  /* 0xfffffffc00fc7947 */ /* 0x000fc0000383ffff */
[----:B------:R-:W-:-:S00]  /*1230*/  NOP ;  /* 0x0000000000007918 */ /* 0x000fc00000000000 */
        /* <DEDUP_REMOVED lines=12> */
.L_x_74:


//--------------------- .text._Z31depth_attn_output_grad_w_kerneliiiiiPKfS0_PKiS2_S2_S2_Pf --------------------------
	.section	.text._Z31depth_attn_output_grad_w_kerneliiiiiPKfS0_PKiS2_S2_S2_Pf,"ax",@progbits
	.align	128
        .global         _Z31depth_attn_output_grad_w_kerneliiiiiPKfS0_PKiS2_S2_S2_Pf
        .type           _Z31depth_attn_output_grad_w_kerneliiiiiPKfS0_PKiS2_S2_S2_Pf,@function
        .size           _Z31depth_attn_output_grad_w_kerneliiiiiPKfS0_PKiS2_S2_S2_Pf,(.L_x_75 - _Z31depth_attn_output_grad_w_kerneliiiiiPKfS0_PKiS2_S2_S2_Pf)
        .other          _Z31depth_attn_output_grad_w_kerneliiiiiPKfS0_PKiS2_S2_S2_Pf,@"STO_CUDA_ENTRY STV_DEFAULT"
_Z31depth_attn_output_grad_w_kerneliiiiiPKfS0_PKiS2_S2_S2_Pf:
.text._Z31depth_attn_output_grad_w_kerneliiiiiPKfS0_PKiS2_S2_S2_Pf:
[----:B------:R-:W-:Y:S01]  /*0000*/  LDC R1, c[0x0][0x37c] ;  /* 0x0000df00ff017b82 */ /* 0x000fe20000000800 */
[----:B------:R-:W0:Y:S01]  /*0010*/  S2R R5, SR_CTAID.X ;  /* 0x0000000000057919 */ /* 0x000e220000002500 */
[----:B------:R-:W0:Y:S02]  /*0020*/  LDCU UR4, c[0x0][0x384] ;  /* 0x00007080ff0477ac */ /* 0x000e240008000800 */
[----:B0-----:R-:W-:-:S13]  /*0030*/  ISETP.GE.AND P0, PT, R5, UR4, PT ;  /* 0x0000000405007c0c */ /* 0x001fda000bf06270 */
[----:B------:R-:W-:Y:S05]  /*0040*/  @P0 EXIT ;  /* 0x000000000000094d */ /* 0x000fea0003800000 */
[----:B------:R-:W0:Y:S01]  /*0050*/  LDC.64 R2, c[0x0][0x3c0] ;  /* 0x0000f000ff027b82 */ /* 0x000e220000000a00 */
[----:B------:R-:W1:Y:S01]  /*0060*/  LDCU.64 UR8, c[0x0][0x358] ;  /* 0x00006b00ff0877ac */ /* 0x000e620008000a00 */
[----:B------:R-:W2:Y:S06]  /*0070*/  S2R R11, SR_TID.X ;  /* 0x00000000000b7919 */ /* 0x000eac0000002100 */
[----:B------:R-:W3:Y:S08]  /*0080*/  S2UR UR4, SR_CTAID.Y ;  /* 0x00000000000479c3 */ /* 0x000ef00000002600 */
[----:B------:R-:W3:Y:S01]  /*0090*/  LDC R8, c[0x0][0x38c] ;  /* 0x0000e300ff087b82 */ /* 0x000ee20000000800 */
[----:B0-----:R-:W-:-:S06]  /*00a0*/  IMAD.WIDE.U32 R2, R5, 0x4, R2 ;  /* 0x0000000405027825 */ /* 0x001fcc00078e0002 */
[----:B-1----:R-:W2:Y:S02]  /*00b0*/  LDG.E.CONSTANT R2, desc[UR8][R2.64] ;  /* 0x0000000802027981 */ /* 0x002ea4000c1e9900 */
[----:B--2---:R-:W-:-:S04]  /*00c0*/  ISETP.GE.AND P0, PT, R11, R2, PT ;  /* 0x000000020b00720c */ /* 0x004fc80003f06270 */
[----:B---3--:R-:W-:-:S13]  /*00d0*/  ISETP.LE.OR P0, PT, R8, UR4, P0 ;  /* 0x0000000408007c0c */ /* 0x008fda0008703670 */
[----:B------:R-:W-:Y:S05]  /*00e0*/  @P0 EXIT ;  /* 0x000000000000094d */ /* 0x000fea0003800000 */
[----:B------:R-:W0:Y:S01]  /*00f0*/  LDC.64 R2, c[0x0][0x3b8] ;  /* 0x0000ee00ff027b82 */ /* 0x000e220000000a00 */
[----:B------:R-:W1:Y:S01]  /*0100*/  LDCU UR5, c[0x0][0x390] ;  /* 0x00007200ff0577ac */ /* 0x000e620008000800 */
[----:B------:R-:W2:Y:S06]  /*0110*/  LDCU UR11, c[0x0][0x380] ;  /* 0x00007000ff0b77ac */ /* 0x000eac0008000800 */
[----:B------:R-:W3:Y:S01]  /*0120*/  LDC.64 R6, c[0x0][0x3b0] ;  /* 0x0000ec00ff067b82 */ /* 0x000ee20000000a00 */
[----:B------:R-:W4:Y:S01]  /*0130*/  LDCU UR6, c[0x0][0x388] ;  /* 0x00007100ff0677ac */ /* 0x000f220008000800 */
[----:B------:R-:W5:Y:S01]  /*0140*/  LDCU.64 UR12, c[0x0][0x3a0] ;  /* 0x00007400ff0c77ac */ /* 0x000f620008000a00 */
[----:B------:R-:W5:Y:S01]  /*0150*/  LDCU.64 UR14, c[0x0][0x398] ;  /* 0x00007300ff0e77ac */ /* 0x000f620008000a00 */
[----:B------:R-:W5:Y:S01]  /*0160*/  LDCU.64 UR16, c[0x0][0x3c8] ;  /* 0x00007900ff1077ac */ /* 0x000f620008000a00 */
[----:B0-----:R-:W-:-:S03]  /*0170*/  IMAD.WIDE.U32 R2, R5, 0x4, R2 ;  /* 0x0000000405027825 */ /* 0x001fc600078e0002 */
[----:B------:R-:W0:Y:S03]  /*0180*/  LDC.64 R4, c[0x0][0x3a8] ;  /* 0x0000ea00ff047b82 */ /* 0x000e260000000a00 */
[----:B------:R-:W2:Y:S02]  /*0190*/  LDG.E.CONSTANT R2, desc[UR8][R2.64] ;  /* 0x0000000802027981 */ /* 0x000ea4000c1e9900 */
[----:B--2---:R-:W-:-:S05]  /*01a0*/  IADD3 R9, PT, PT, R2, R11, RZ ;  /* 0x0000000b02097210 */ /* 0x004fca0007ffe0ff */
[----:B0-----:R-:W-:-:S06]  /*01b0*/  IMAD.WIDE R4, R9, 0x4, R4 ;  /* 0x0000000409047825 */ /* 0x001fcc00078e0204 */
[----:B------:R-:W2:Y:S01]  /*01c0*/  LDG.E.CONSTANT R4, desc[UR8][R4.64] ;  /* 0x0000000804047981 */ /* 0x000ea2000c1e9900 */
[----:B---3--:R-:W-:-:S06]  /*01d0*/  IMAD.WIDE R6, R9, 0x4, R6 ;  /* 0x0000000409067825 */ /* 0x008fcc00078e0206 */
[----:B------:R-:W3:Y:S01]  /*01e0*/  LDG.E.CONSTANT R7, desc[UR8][R6.64] ;  /* 0x0000000806077981 */ /* 0x000ee2000c1e9900 */
[----:B-1----:R-:W-:Y:S01]  /*01f0*/  UIMAD UR7, UR4, UR5, URZ ;  /* 0x00000005040772a4 */ /* 0x002fe2000f8e02ff */
[----:B------:R-:W-:Y:S01]  /*0200*/  HFMA2 R17, -RZ, RZ, 0, 0 ;  /* 0x00000000ff117431 */ /* 0x000fe200000001ff */
[----:B----4-:R-:W-:Y:S02]  /*0210*/  UIMAD UR4, UR4, UR6, URZ ;  /* 0x00000006040472a4 */ /* 0x010fe4000f8e02ff */
[----:B------:R-:W-:Y:S02]  /*0220*/  USHF.R.S32.HI UR10, URZ, 0x1f, UR7 ;  /* 0x0000001fff0a7899 */ /* 0x000fe40008011407 */
[----:B------:R-:W-:Y:S01]  /*0230*/  UISETP.GE.AND UP0, UPT, UR5, 0x1, UPT ;  /* 0x000000010500788c */ /* 0x000fe2000bf06270 */
[----:B--2---:R-:W-:Y:S02]  /*0240*/  IMAD R0, R4, UR11, RZ ;  /* 0x0000000b04007c24 */ /* 0x004fe4000f8e02ff */
[----:B------:R-:W-:Y:S01]  /*0250*/  IMAD R4, R8, UR6, RZ ;  /* 0x0000000608047c24 */ /* 0x000fe2000f8e02ff */
[----:B------:R-:W-:-:S02]  /*0260*/  USHF.R.S32.HI UR6, URZ, 0x1f, UR4 ;  /* 0x0000001fff067899 */ /* 0x000fc40008011404 */
[----:B------:R-:W-:Y:S01]  /*0270*/  IADD3 R3, P0, PT, R0, UR7, RZ ;  /* 0x0000000700037c10 */ /* 0x000fe2000ff1e0ff */
[----:B---3--:R-:W-:-:S03]  /*0280*/  IMAD R2, R7, UR11, RZ ;  /* 0x0000000b07027c24 */ /* 0x008fc6000f8e02ff */
[----:B------:R-:W-:Y:S01]  /*0290*/  LEA.HI.X.SX32 R0, R0, UR10, 0x1, P0 ;  /* 0x0000000a00007c11 */ /* 0x000fe200080f0eff */
[----:B------:R-:W-:Y:S01]  /*02a0*/  IMAD R4, R7, R4, RZ ;  /* 0x0000000407047224 */ /* 0x000fe200078e02ff */
[----:B-----5:R-:W-:-:S04]  /*02b0*/  LEA R6, P0, R3, UR12, 0x2 ;  /* 0x0000000c03067c11 */ /* 0x020fc8000f8010ff */
[----:B------:R-:W-:Y:S02]  /*02c0*/  LEA.HI.X R7, R3, UR13, R0, 0x2, P0 ;  /* 0x0000000d03077c11 */ /* 0x000fe400080f1400 */
[----:B------:R-:W-:Y:S02]  /*02d0*/  IADD3 R3, P2, PT, R2, UR7, RZ ;  /* 0x0000000702037c10 */ /* 0x000fe4000ff5e0ff */
[----:B------:R-:W-:Y:S02]  /*02e0*/  IADD3 R11, P0, P1, R4, UR4, R11 ;  /* 0x00000004040b7c10 */ /* 0x000fe4000f91e00b */
[----:B------:R-:W-:Y:S02]  /*02f0*/  SHF.R.S32.HI R0, RZ, 0x1f, R4 ;  /* 0x0000001fff007819 */ /* 0x000fe40000011404 */
[----:B------:R-:W-:Y:S02]  /*0300*/  LEA.HI.X.SX32 R8, R2, UR10, 0x1, P2 ;  /* 0x0000000a02087c11 */ /* 0x000fe400090f0eff */
[----:B------:R-:W-:-:S02]  /*0310*/  LEA R4, P2, R3, UR14, 0x2 ;  /* 0x0000000e03047c11 */ /* 0x000fc4000f8410ff */
[----:B------:R-:W-:Y:S02]  /*0320*/  LEA R2, P3, R11, UR16, 0x2 ;  /* 0x000000100b027c11 */ /* 0x000fe4000f8610ff */
[----:B------:R-:W-:Y:S02]  /*0330*/  IADD3.X R0, PT, PT, R0, UR6, RZ, P0, P1 ;  /* 0x0000000600007c10 */ /* 0x000fe400087e24ff */
[----:B------:R-:W-:Y:S02]  /*0340*/  LEA.HI.X R5, R3, UR15, R8, 0x2, P2 ;  /* 0x0000000f03057c11 */ /* 0x000fe400090f1408 */
[----:B------:R-:W-:Y:S01]  /*0350*/  LEA.HI.X R3, R11, UR17, R0, 0x2, P3 ;  /* 0x000000110b037c11 */ /* 0x000fe200098f1400 */
[----:B------:R-:W-:Y:S06]  /*0360*/  BRA.U !UP0, `(.L_x_20) ;  /* 0x00000009081c7547 */ /* 0x000fec000b800000 */
[----:B------:R-:W-:Y:S01]  /*0370*/  UISETP.GE.U32.AND UP1, UPT, UR5, 0x10, UPT ;  /* 0x000000100500788c */ /* 0x000fe2000bf26070 */
[----:B------:R-:W-:Y:S01]  /*0380*/  MOV R17, RZ ;  /* 0x000000ff00117202 */ /* 0x000fe20000000f00 */
[----:B------:R-:W-:-:S04]  /*0390*/  ULOP3.LUT UR6, UR5, 0xf, URZ, 0xc0, !UPT ;  /* 0x0000000f05067892 */ /* 0x000fc8000f8ec0ff */
[----:B------:R-:W-:-:S03]  /*03a0*/  UISETP.NE.AND UP0, UPT, UR6, URZ, UPT ;  /* 0x000000ff0600728c */ /* 0x000fc6000bf05270 */
[----:B------:R-:W-:Y:S08]  /*03b0*/  BRA.U !UP1, `(.L_x_21) ;  /* 0x0000000109e87547 */ /* 0x000ff0000b800000 */
[----:B------:R-:W-:Y:S01]  /*03c0*/  ULOP3.LUT UR4, UR5, 0x7ffffff0, URZ, 0xc0, !UPT ;  /* 0x7ffffff005047892 */ /* 0x000fe2000f8ec0ff */
[----:B------:R-:W-:-:S03]  /*03d0*/  MOV R17, RZ ;  /* 0x000000ff00117202 */ /* 0x000fc60000000f00 */
[----:B------:R-:W-:-:S12]  /*03e0*/  UIADD3 UR4, UPT, UPT, -UR4, URZ, URZ ;  /* 0x000000ff04047290 */ /* 0x000fd8000fffe1ff */
.L_x_22:
[----:B------:R-:W2:Y:S04]  /*03f0*/  LDG.E.CONSTANT R14, desc[UR8][R6.64] ;  /* 0x00000008060e7981 */ /* 0x000ea8000c1e9900 */
[----:B------:R-:W2:Y:S04]  /*0400*/  LDG.E.CONSTANT R16, desc[UR8][R4.64] ;  /* 0x0000000804107981 */ /* 0x000ea8000c1e9900 */
[----:B------:R-:W3:Y:S04]  /*0410*/  LDG.E.CONSTANT R27, desc[UR8][R6.64+0x4] ;  /* 0x00000408061b7981 */ /* 0x000ee8000c1e9900 */
[----:B------:R-:W3:Y:S04]  /*0420*/  LDG.E.CONSTANT R24, desc[UR8][R4.64+0x4] ;  /* 0x0000040804187981 */ /* 0x000ee8000c1e9900 */
[----:B------:R-:W4:Y:S04]  /*0430*/  LDG.E.CONSTANT R18, desc[UR8][R6.64+0x8] ;  /* 0x0000080806127981 */ /* 0x000f28000c1e9900 */
[----:B------:R-:W4:Y:S04]  /*0440*/  LDG.E.CONSTANT R21, desc[UR8][R4.64+0x8] ;  /* 0x0000080804157981 */ /* 0x000f28000c1e9900 */
[----:B------:R-:W5:Y:S04]  /*0450*/  LDG.E.CONSTANT R23, desc[UR8][R6.64+0xc] ;  /* 0x00000c0806177981 */ /* 0x000f68000c1e9900 */
        /* <DEDUP_REMOVED lines=11> */
[----:B------:R-:W5:Y:S01]  /*0510*/  LDG.E.CONSTANT R19, desc[UR8][R4.64+0x24] ;  /* 0x0000240804137981 */ /* 0x000f62000c1e9900 */
[----:B--2---:R-:W-:-:S03]  /*0520*/  FFMA R14, R14, R16, R17 ;  /* 0x000000100e0e7223 */ /* 0x004fc60000000011 */
[----:B------:R-:W2:Y:S04]  /*0530*/  LDG.E.CONSTANT R16, desc[UR8][R6.64+0x24] ;  /* 0x0000240806107981 */ /* 0x000ea8000c1e9900 */
[----:B------:R-:W2:Y:S01]  /*0540*/  LDG.E.CONSTANT R17, desc[UR8][R4.64+0x28] ;  /* 0x0000280804117981 */ /* 0x000ea2000c1e9900 */
[----:B---3--:R-:W-:-:S03]  /*0550*/  FFMA R27, R27, R24, R14 ;  /* 0x000000181b1b7223 */ /* 0x008fc6000000000e */
[----:B------:R-:W3:Y:S01]  /*0560*/  LDG.E.CONSTANT R14, desc[UR8][R6.64+0x28] ;  /* 0x00002808060e7981 */ /* 0x000ee2000c1e9900 */
[----:B----4-:R-:W-:-:S03]  /*0570*/  FFMA R24, R18, R21, R27 ;  /* 0x0000001512187223 */ /* 0x010fc6000000001b */
[----:B------:R-:W4:Y:S04]  /*0580*/  LDG.E.CONSTANT R18, desc[UR8][R6.64+0x2c] ;  /* 0x00002c0806127981 */ /* 0x000f28000c1e9900 */
[----:B------:R-:W4:Y:S01]  /*0590*/  LDG.E.CONSTANT R21, desc[UR8][R4.64+0x2c] ;  /* 0x00002c0804157981 */ /* 0x000f22000c1e9900 */
[----:B-----5:R-:W-:-:S03]  /*05a0*/  FFMA R27, R23, R20, R24 ;  /* 0x00000014171b7223 */ /* 0x020fc60000000018 */
[----:B------:R-:W5:Y:S04]  /*05b0*/  LDG.E.CONSTANT R20, desc[UR8][R6.64+0x30] ;  /* 0x0000300806147981 */ /* 0x000f68000c1e9900 */
[----:B------:R-:W5:Y:S01]  /*05c0*/  LDG.E.CONSTANT R23, desc[UR8][R4.64+0x30] ;  /* 0x0000300804177981 */ /* 0x000f62000c1e9900 */
[----:B------:R-:W-:-:S03]  /*05d0*/  FFMA R27, R22, R25, R27 ;  /* 0x00000019161b7223 */ /* 0x000fc6000000001b */
[----:B------:R-:W5:Y:S04]  /*05e0*/  LDG.E.CONSTANT R25, desc[UR8][R6.64+0x34] ;  /* 0x0000340806197981 */ /* 0x000f68000c1e9900 */
[----:B------:R-:W5:Y:S01]  /*05f0*/  LDG.E.CONSTANT R22, desc[UR8][R4.64+0x34] ;  /* 0x0000340804167981 */ /* 0x000f62000c1e9900 */
[----:B------:R-:W-:-:S03]  /*0600*/  FFMA R27, R12, R15, R27 ;  /* 0x0000000f0c1b7223 */ /* 0x000fc6000000001b */
[----:B------:R-:W5:Y:S04]  /*0610*/  LDG.E.CONSTANT R15, desc[UR8][R6.64+0x38] ;  /* 0x00003808060f7981 */ /* 0x000f68000c1e9900 */
[----:B------:R-:W5:Y:S01]  /*0620*/  LDG.E.CONSTANT R12, desc[UR8][R4.64+0x38] ;  /* 0x00003808040c7981 */ /* 0x000f62000c1e9900 */
[----:B------:R-:W-:-:S03]  /*0630*/  FFMA R24, R0, R11, R27 ;  /* 0x0000000b00187223 */ /* 0x000fc6000000001b */
[----:B------:R0:W5:Y:S04]  /*0640*/  LDG.E.CONSTANT R0, desc[UR8][R6.64+0x3c] ;  /* 0x00003c0806007981 */ /* 0x000168000c1e9900 */
[----:B------:R1:W5:Y:S01]  /*0650*/  LDG.E.CONSTANT R11, desc[UR8][R4.64+0x3c] ;  /* 0x00003c08040b7981 */ /* 0x000362000c1e9900 */
[----:B------:R-:W-:-:S04]  /*0660*/  FFMA R9, R9, R8, R24 ;  /* 0x0000000809097223 */ /* 0x000fc80000000018 */
[----:B------:R-:W-:Y:S01]  /*0670*/  FFMA R9, R10, R13, R9 ;  /* 0x0000000d0a097223 */ /* 0x000fe20000000009 */
[----:B------:R-:W-:-:S04]  /*0680*/  UIADD3 UR4, UPT, UPT, UR4, 0x10, URZ ;  /* 0x0000001004047890 */ /* 0x000fc8000fffe0ff */
[----:B------:R-:W-:Y:S01]  /*0690*/  UISETP.NE.AND UP1, UPT, UR4, URZ, UPT ;  /* 0x000000ff0400728c */ /* 0x000fe2000bf25270 */
[----:B0-----:R-:W-:Y:S02]  /*06a0*/  IADD3 R6, P0, PT, R6, 0x40, RZ ;  /* 0x0000004006067810 */ /* 0x001fe40007f1e0ff */
[----:B-1----:R-:W-:Y:S02]  /*06b0*/  IADD3 R4, P1, PT, R4, 0x40, RZ ;  /* 0x0000004004047810 */ /* 0x002fe40007f3e0ff */
[----:B------:R-:W-:Y:S02]  /*06c0*/  IADD3.X R7, PT, PT, RZ, R7, RZ, P0, !PT ;  /* 0x00000007ff077210 */ /* 0x000fe400007fe4ff */
[----:B------:R-:W-:Y:S01]  /*06d0*/  IADD3.X R5, PT, PT, RZ, R5, RZ, P1, !PT ;  /* 0x00000005ff057210 */ /* 0x000fe20000ffe4ff */
[----:B--2---:R-:W-:-:S04]  /*06e0*/  FFMA R9, R16, R19, R9 ;  /* 0x0000001310097223 */ /* 0x004fc80000000009 */
[----:B---3--:R-:W-:-:S04]  /*06f0*/  FFMA R9, R14, R17, R9 ;  /* 0x000000110e097223 */ /* 0x008fc80000000009 */
[----:B----4-:R-:W-:-:S04]  /*0700*/  FFMA R9, R18, R21, R9 ;  /* 0x0000001512097223 */ /* 0x010fc80000000009 */
[----:B-----5:R-:W-:-:S04]  /*0710*/  FFMA R20, R20, R23, R9 ;  /* 0x0000001714147223 */ /* 0x020fc80000000009 */
[----:B------:R-:W-:-:S04]  /*0720*/  FFMA R20, R25, R22, R20 ;  /* 0x0000001619147223 */ /* 0x000fc80000000014 */
[----:B------:R-:W-:-:S04]  /*0730*/  FFMA R15, R15, R12, R20 ;  /* 0x0000000c0f0f7223 */ /* 0x000fc80000000014 */
[----:B------:R-:W-:Y:S01]  /*0740*/  FFMA R17, R0, R11, R15 ;  /* 0x0000000b00117223 */ /* 0x000fe2000000000f */
[----:B------:R-:W-:Y:S06]  /*0750*/  BRA.U UP1, `(.L_x_22) ;  /* 0xfffffffd01247547 */ /* 0x000fec000b83ffff */
.L_x_21:
[----:B------:R-:W-:Y:S05]  /*0760*/  BRA.U !UP0, `(.L_x_20) ;  /* 0x00000005081c7547 */ /* 0x000fea000b800000 */
[----:B------:R-:W-:Y:S02]  /*0770*/  UISETP.GE.U32.AND UP0, UPT, UR6, 0x8, UPT ;  /* 0x000000080600788c */ /* 0x000fe4000bf06070 */
[----:B------:R-:W-:-:S04]  /*0780*/  ULOP3.LUT UR7, UR5, 0x7, URZ, 0xc0, !UPT ;  /* 0x0000000705077892 */ /* 0x000fc8000f8ec0ff */
[----:B------:R-:W-:-:S03]  /*0790*/  UISETP.NE.AND UP1, UPT, UR7, URZ, UPT ;  /* 0x000000ff0700728c */ /* 0x000fc6000bf25270 */
[----:B------:R-:W-:Y:S08]  /*07a0*/  BRA.U !UP0, `(.L_x_23) ;  /* 0x0000000108787547 */ /* 0x000ff0000b800000 */
        /* <DEDUP_REMOVED lines=14> */
[----:B------:R0:W5:Y:S04]  /*0890*/  LDG.E.CONSTANT R0, desc[UR8][R6.64+0x1c] ;  /* 0x00001c0806007981 */ /* 0x000168000c1e9900 */
[----:B------:R1:W5:Y:S01]  /*08a0*/  LDG.E.CONSTANT R9, desc[UR8][R4.64+0x1c] ;  /* 0x00001c0804097981 */ /* 0x000362000c1e9900 */
[----:B--2---:R-:W-:Y:S01]  /*08b0*/  FFMA R10, R10, R12, R17 ;  /* 0x0000000c0a0a7223 */ /* 0x004fe20000000011 */
[----:B------:R-:W-:-:S04]  /*08c0*/  IADD3 R12, P0, PT, R6, 0x20, RZ ;  /* 0x00000020060c7810 */ /* 0x000fc80007f1e0ff */
[----:B0-----:R-:W-:Y:S01]  /*08d0*/  IADD3.X R7, PT, PT, RZ, R7, RZ, P0, !PT ;  /* 0x00000007ff077210 */ /* 0x001fe200007fe4ff */
[----:B------:R-:W-:Y:S02]  /*08e0*/  IMAD.MOV.U32 R6, RZ, RZ, R12 ;  /* 0x000000ffff067224 */ /* 0x000fe400078e000c */
[----:B---3--:R-:W-:-:S04]  /*08f0*/  FFMA R10, R13, R14, R10 ;  /* 0x0000000e0d0a7223 */ /* 0x008fc8000000000a */
[----:B----4-:R-:W-:-:S04]  /*0900*/  FFMA R10, R15, R16, R10 ;  /* 0x000000100f0a7223 */ /* 0x010fc8000000000a */
[----:B-----5:R-:W-:-:S04]  /*0910*/  FFMA R10, R19, R18, R10 ;  /* 0x00000012130a7223 */ /* 0x020fc8000000000a */
[----:B------:R-:W-:-:S04]  /*0920*/  FFMA R10, R21, R20, R10 ;  /* 0x00000014150a7223 */ /* 0x000fc8000000000a */
[----:B------:R-:W-:Y:S01]  /*0930*/  FFMA R23, R23, R22, R10 ;  /* 0x0000001617177223 */ /* 0x000fe2000000000a */
[----:B------:R-:W-:-:S04]  /*0940*/  IADD3 R10, P1, PT, R4, 0x20, RZ ;  /* 0x00000020040a7810 */ /* 0x000fc80007f3e0ff */
[----:B-1----:R-:W-:Y:S02]  /*0950*/  IADD3.X R5, PT, PT, RZ, R5, RZ, P1, !PT ;  /* 0x00000005ff057210 */ /* 0x002fe40000ffe4ff */
[----:B------:R-:W-:Y:S01]  /*0960*/  MOV R4, R10 ;  /* 0x0000000a00047202 */ /* 0x000fe20000000f00 */
[----:B------:R-:W-:-:S04]  /*0970*/  FFMA R11, R8, R11, R23 ;  /* 0x0000000b080b7223 */ /* 0x000fc80000000017 */
[----:B------:R-:W-:-:S07]  /*0980*/  FFMA R17, R0, R9, R11 ;  /* 0x0000000900117223 */ /* 0x000fce000000000b */
.L_x_23:
        /* <DEDUP_REMOVED lines=11> */
[----:B------:R0:W5:Y:S04]  /*0a40*/  LDG.E.CONSTANT R13, desc[UR8][R6.64+0xc] ;  /* 0x00000c08060d7981 */ /* 0x000168000c1e9900 */
[----:B------:R1:W5:Y:S01]  /*0a50*/  LDG.E.CONSTANT R14, desc[UR8][R4.64+0xc] ;  /* 0x00000c08040e7981 */ /* 0x000362000c1e9900 */
[----:B--2---:R-:W-:Y:S01]  /*0a60*/  FFMA R0, R0, R8, R17 ;  /* 0x0000000800007223 */ /* 0x004fe20000000011 */
[----:B------:R-:W-:-:S04]  /*0a70*/  IADD3 R8, P0, PT, R6, 0x10, RZ ;  /* 0x0000001006087810 */ /* 0x000fc80007f1e0ff */
[----:B0-----:R-:W-:Y:S01]  /*0a80*/  MOV R6, R8 ;  /* 0x0000000800067202 */ /* 0x001fe20000000f00 */
[----:B---3--:R-:W-:Y:S01]  /*0a90*/  FFMA R9, R9, R10, R0 ;  /* 0x0000000a09097223 */ /* 0x008fe20000000000 */
[----:B------:R-:W-:-:S04]  /*0aa0*/  IADD3 R0, P1, PT, R4, 0x10, RZ ;  /* 0x0000001004007810 */ /* 0x000fc80007f3e0ff */
[----:B-1----:R-:W-:Y:S01]  /*0ab0*/  MOV R4, R0 ;  /* 0x0000000000047202 */ /* 0x002fe20000000f00 */
[----:B----4-:R-:W-:Y:S01]  /*0ac0*/  FFMA R12, R12, R11, R9 ;  /* 0x0000000b0c0c7223 */ /* 0x010fe20000000009 */
[----:B------:R-:W-:Y:S02]  /*0ad0*/  IADD3.X R11, PT, PT, RZ, R7, RZ, P0, !PT ;  /* 0x00000007ff0b7210 */ /* 0x000fe400007fe4ff */
[----:B------:R-:W-:-:S03]  /*0ae0*/  IADD3.X R9, PT, PT, RZ, R5, RZ, P1, !PT ;  /* 0x00000005ff097210 */ /* 0x000fc60000ffe4ff */
[----:B------:R-:W-:Y:S01]  /*0af0*/  IMAD.MOV.U32 R7, RZ, RZ, R11 ;  /* 0x000000ffff077224 */ /* 0x000fe200078e000b */
[----:B------:R-:W-:Y:S01]  /*0b00*/  MOV R5, R9 ;  /* 0x0000000900057202 */ /* 0x000fe20000000f00 */
[----:B-----5:R-:W-:-:S07]  /*0b10*/  FFMA R17, R13, R14, R12 ;  /* 0x0000000e0d117223 */ /* 0x020fce000000000c */
.L_x_24:
[----:B------:R-:W-:Y:S05]  /*0b20*/  BRA.U !UP1, `(.L_x_20) ;  /* 0x00000001092c7547 */ /* 0x000fea000b800000 */
[----:B------:R-:W-:-:S12]  /*0b30*/  UIADD3 UR4, UPT, UPT, -UR4, URZ, URZ ;  /* 0x000000ff04047290 */ /* 0x000fd8000fffe1ff */
.L_x_25:
[----:B------:R0:W2:Y:S04]  /*0b40*/  LDG.E.CONSTANT R0, desc[UR8][R6.64] ;  /* 0x0000000806007981 */ /* 0x0000a8000c1e9900 */
[----:B------:R1:W2:Y:S01]  /*0b50*/  LDG.E.CONSTANT R8, desc[UR8][R4.64] ;  /* 0x0000000804087981 */ /* 0x0002a2000c1e9900 */
[----:B------:R-:W-:-:S04]  /*0b60*/  UIADD3 UR4, UPT, UPT, UR4, 0x1, URZ ;  /* 0x0000000104047890 */ /* 0x000fc8000fffe0ff */
[----:B------:R-:W-:Y:S01]  /*0b70*/  UISETP.NE.AND UP0, UPT, UR4, URZ, UPT ;  /* 0x000000ff0400728c */ /* 0x000fe2000bf05270 */
[----:B0-----:R-:W-:Y:S02]  /*0b80*/  IADD3 R6, P0, PT, R6, 0x4, RZ ;  /* 0x0000000406067810 */ /* 0x001fe40007f1e0ff */
[----:B-1----:R-:W-:Y:S02]  /*0b90*/  IADD3 R4, P1, PT, R4, 0x4, RZ ;  /* 0x0000000404047810 */ /* 0x002fe40007f3e0ff */
[----:B------:R-:W-:Y:S02]  /*0ba0*/  IADD3.X R7, PT, PT, RZ, R7, RZ, P0, !PT ;  /* 0x00000007ff077210 */ /* 0x000fe400007fe4ff */
[----:B------:R-:W-:Y:S01]  /*0bb0*/  IADD3.X R5, PT, PT, RZ, R5, RZ, P1, !PT ;  /* 0x00000005ff057210 */ /* 0x000fe20000ffe4ff */
[----:B--2---:R-:W-:Y:S01]  /*0bc0*/  FFMA R17, R0, R8, R17 ;  /* 0x0000000800117223 */ /* 0x004fe20000000011 */
[----:B------:R-:W-:Y:S07]  /*0bd0*/  BRA.U UP0, `(.L_x_25) ;  /* 0xfffffffd00d87547 */ /* 0x000fee000b83ffff */
.L_x_20:
[----:B------:R-:W-:Y:S01]  /*0be0*/  STG.E desc[UR8][R2.64], R17 ;  /* 0x0000001102007986 */ /* 0x000fe2000c101908 */
[----:B------:R-:W-:Y:S05]  /*0bf0*/  EXIT ;  /* 0x000000000000794d */ /* 0x000fea0003800000 */
.L_x_26:
        /* <DEDUP_REMOVED lines=16> */
.L_x_75:


//--------------------- .text._Z24depth_attn_output_kerneliiiiiPKfS0_PKiS2_S2_S2_Pf --------------------------
	.section	.text._Z24depth_attn_output_kerneliiiiiPKfS0_PKiS2_S2_S2_Pf,"ax",@progbits
	.align	128
        .global         _Z24depth_attn_output_kerneliiiiiPKfS0_PKiS2_S2_S2_Pf
        .type           _Z24depth_attn_output_kerneliiiiiPKfS0_PKiS2_S2_S2_Pf,@function
        .size           _Z24depth_attn_output_kerneliiiiiPKfS0_PKiS2_S2_S2_Pf,(.L_x_76 - _Z24depth_attn_output_kerneliiiiiPKfS0_PKiS2_S2_S2_Pf)
        .other          _Z24depth_attn_output_kerneliiiiiPKfS0_PKiS2_S2_S2_Pf,@"STO_CUDA_ENTRY STV_DEFAULT"
_Z24depth_attn_output_kerneliiiiiPKfS0_PKiS2_S2_S2_Pf:
.text._Z24depth_attn_output_kerneliiiiiPKfS0_PKiS2_S2_S2_Pf:
[----:B------:R-:W-:Y:S08]  /*0000*/  LDC R1, c[0x0][0x37c] ;  /* 0x0000df00ff017b82 */ /* 0x000ff00000000800 */
[----:B------:R-:W0:Y:S01]  /*0010*/  LDC R0, c[0x0][0x380] ;  /* 0x0000e000ff007b82 */ /* 0x000e220000000800 */
[----:B------:R-:W1:Y:S07]  /*0020*/  S2R R8, SR_TID.X ;  /* 0x0000000000087919 */ /* 0x000e6e0000002100 */
[----:B------:R-:W1:Y:S08]  /*0030*/  S2UR UR4, SR_CTAID.X ;  /* 0x00000000000479c3 */ /* 0x000e700000002500 */
[----:B------:R-:W1:Y:S01]  /*0040*/  LDC R3, c[0x0][0x360] ;  /* 0x0000d800ff037b82 */ /* 0x000e620000000800 */
[----:B0-----:R-:W-:-:S02]  /*0050*/  IABS R2, R0 ;  /* 0x0000000000027213 */ /* 0x001fc40000000000 */
[----:B------:R-:W-:Y:S02]  /*0060*/  LOP3.LUT R15, RZ, R0, RZ, 0x33, !PT ;  /* 0x00000000ff0f7212 */ /* 0x000fe400078e33ff */
[----:B------:R-:W0:Y:S01]  /*0070*/  I2F.RP R6, R2 ;  /* 0x0000000200067306 */ /* 0x000e220000209400 */
[----:B-1----:R-:W-:Y:S01]  /*0080*/  IMAD R3, R3, UR4, R8 ;  /* 0x0000000403037c24 */ /* 0x002fe2000f8e0208 */
[----:B------:R-:W1:Y:S06]  /*0090*/  LDCU UR4, c[0x0][0x384] ;  /* 0x00007080ff0477ac */ /* 0x000e6c0008000800 */
[----:B0-----:R-:W0:Y:S01]  /*00a0*/  MUFU.RCP R6, R6 ;  /* 0x0000000600067308 */ /* 0x001e220000001000 */
[----:B------:R-:W-:Y:S01]  /*00b0*/  IABS R8, R3 ;  /* 0x0000000300087213 */ /* 0x000fe20000000000 */
[----:B0-----:R-:W-:-:S06]  /*00c0*/  VIADD R4, R6, 0xffffffe ;  /* 0x0ffffffe06047836 */ /* 0x001fcc0000000000 */
[----:B------:R0:W2:Y:S02]  /*00d0*/  F2I.FTZ.U32.TRUNC.NTZ R5, R4 ;  /* 0x0000000400057305 */ /* 0x0000a4000021f000 */
[----:B0-----:R-:W-:Y:S02]  /*00e0*/  IMAD.MOV.U32 R4, RZ, RZ, RZ ;  /* 0x000000ffff047224 */ /* 0x001fe400078e00ff */
[----:B--2---:R-:W-:-:S04]  /*00f0*/  IMAD.MOV R7, RZ, RZ, -R5 ;  /* 0x000000ffff077224 */ /* 0x004fc800078e0a05 */
[----:B------:R-:W-:-:S04]  /*0100*/  IMAD R7, R7, R2, RZ ;  /* 0x0000000207077224 */ /* 0x000fc800078e02ff */
[----:B------:R-:W-:Y:S01]  /*0110*/  IMAD.HI.U32 R5, R5, R7, R4 ;  /* 0x0000000705057227 */ /* 0x000fe200078e0004 */
[----:B------:R-:W-:-:S03]  /*0120*/  LOP3.LUT R4, R3, R0, RZ, 0x3c, !PT ;  /* 0x0000000003047212 */ /* 0x000fc600078e3cff */
[----:B------:R-:W-:Y:S01]  /*0130*/  IMAD.MOV.U32 R7, RZ, RZ, R8 ;  /* 0x000000ffff077224 */ /* 0x000fe200078e0008 */
[----:B------:R-:W-:-:S03]  /*0140*/  ISETP.GE.AND P2, PT, R4, RZ, PT ;  /* 0x000000ff0400720c */ /* 0x000fc60003f46270 */
[----:B------:R-:W-:-:S04]  /*0150*/  IMAD.HI.U32 R6, R5, R7, RZ ;  /* 0x0000000705067227 */ /* 0x000fc800078e00ff */
[----:B------:R-:W-:-:S04]  /*0160*/  IMAD.MOV R5, RZ, RZ, -R6 ;  /* 0x000000ffff057224 */ /* 0x000fc800078e0a06 */
[----:B------:R-:W-:-:S05]  /*0170*/  IMAD R5, R2, R5, R7 ;  /* 0x0000000502057224 */ /* 0x000fca00078e0207 */
[----:B------:R-:W-:-:S13]  /*0180*/  ISETP.GT.U32.AND P1, PT, R2, R5, PT ;  /* 0x000000050200720c */ /* 0x000fda0003f24070 */
        /* <DEDUP_REMOVED lines=17> */
[----:B-1----:R1:W3:Y:S01]  /*02a0*/  LDG.E.CONSTANT R14, desc[UR6][R6.64] ;  /* 0x00000006060e7981 */ /* 0x0022e2000c1e9900 */
[----:B------:R-:W-:Y:S01]  /*02b0*/  ISETP.GT.U32.AND P1, PT, R2, R5, PT ;  /* 0x000000050200720c */ /* 0x000fe20003f24070 */
[----:B--2---:R-:W-:Y:S01]  /*02c0*/  IMAD.WIDE R18, R11, 0x4, R18 ;  /* 0x000000040b127825 */ /* 0x004fe200078e0212 */
[----:B------:R-:W2:Y:S01]  /*02d0*/  LDCU.64 UR10, c[0x0][0x3a0] ;  /* 0x00007400ff0a77ac */ /* 0x000ea20008000a00 */
[----:B------:R-:W5:Y:S04]  /*02e0*/  LDCU.64 UR12, c[0x0][0x3c8] ;  /* 0x00007900ff0c77ac */ /* 0x000f680008000a00 */
[----:B------:R-:W2:Y:S01]  /*02f0*/  LDG.E.CONSTANT R18, desc[UR6][R18.64] ;  /* 0x0000000612127981 */ /* 0x000ea2000c1e9900 */
[----:B----4-:R-:W-:-:S04]  /*0300*/  IABS R11, R4 ;  /* 0x00000004000b7213 */ /* 0x010fc80000000000 */
[----:B------:R-:W4:Y:S08]  /*0310*/  I2F.RP R10, R11 ;  /* 0x0000000b000a7306 */ /* 0x000f300000209400 */
[----:B----4-:R-:W1:Y:S01]  /*0320*/  MUFU.RCP R10, R10 ;  /* 0x0000000a000a7308 */ /* 0x010e620000001000 */
[----:B------:R-:W-:Y:S02]  /*0330*/  IMAD.IADD R2, R5, 0x1, -R2 ;  /* 0x0000000105027824 */ /* 0x000fe400078e0a02 */
[----:B-1----:R-:W-:-:S05]  /*0340*/  VIADD R6, R10, 0xffffffe ;  /* 0x0ffffffe0a067836 */ /* 0x002fca0000000000 */
[----:B------:R1:W4:Y:S01]  /*0350*/  F2I.FTZ.U32.TRUNC.NTZ R7, R6 ;  /* 0x0000000600077305 */ /* 0x000322000021f000 */
[----:B------:R-:W-:Y:S01]  /*0360*/  SEL R2, R2, R5, !P1 ;  /* 0x0000000502027207 */ /* 0x000fe20004800000 */
[----:B---3--:R-:W-:-:S06]  /*0370*/  IMAD.WIDE R8, R14, 0x4, R8 ;  /* 0x000000040e087825 */ /* 0x008fcc00078e0208 */
[----:B------:R4:W3:Y:S01]  /*0380*/  LDG.E.CONSTANT R9, desc[UR6][R8.64] ;  /* 0x0000000608097981 */ /* 0x0008e2000c1e9900 */
[----:B------:R-:W-:Y:S02]  /*0390*/  @!P2 IMAD.MOV R2, RZ, RZ, -R2 ;  /* 0x000000ffff02a224 */ /* 0x000fe400078e0a02 */
[----:B-1----:R-:W-:Y:S02]  /*03a0*/  IMAD.MOV.U32 R6, RZ, RZ, RZ ;  /* 0x000000ffff067224 */ /* 0x002fe400078e00ff */
[----:B----4-:R-:W-:Y:S01]  /*03b0*/  IMAD.MOV R8, RZ, RZ, -R7 ;  /* 0x000000ffff087224 */ /* 0x010fe200078e0a07 */
[----:B------:R-:W-:-:S03]  /*03c0*/  SEL R15, R15, R2, !P0 ;  /* 0x000000020f0f7207 */ /* 0x000fc60004000000 */
[----:B------:R-:W-:Y:S01]  /*03d0*/  IMAD R3, R8, R11, RZ ;  /* 0x0000000b08037224 */ /* 0x000fe200078e02ff */
[----:B------:R-:W-:-:S03]  /*03e0*/  IABS R2, R15 ;  /* 0x0000000f00027213 */ /* 0x000fc60000000000 */
[----:B------:R-:W-:-:S06]  /*03f0*/  IMAD.HI.U32 R6, R7, R3, R6 ;  /* 0x0000000307067227 */ /* 0x000fcc00078e0006 */
[----:B------:R-:W-:-:S04]  /*0400*/  IMAD.HI.U32 R6, R6, R2, RZ ;  /* 0x0000000206067227 */ /* 0x000fc800078e00ff */
[----:B------:R-:W-:-:S04]  /*0410*/  IMAD.MOV R3, RZ, RZ, -R6 ;  /* 0x000000ffff037224 */ /* 0x000fc800078e0a06 */
[----:B------:R-:W-:-:S05]  /*0420*/  IMAD R2, R11, R3, R2 ;  /* 0x000000030b027224 */ /* 0x000fca00078e0202 */
[----:B------:R-:W-:-:S13]  /*0430*/  ISETP.GT.U32.AND P1, PT, R11, R2, PT ;  /* 0x000000020b00720c */ /* 0x000fda0003f24070 */
[----:B------:R-:W-:-:S05]  /*0440*/  @!P1 IMAD.IADD R2, R2, 0x1, -R11 ;  /* 0x0000000102029824 */ /* 0x000fca00078e0a0b */
[----:B------:R-:W-:Y:S02]  /*0450*/  ISETP.GE.U32.AND P0, PT, R2, R11, PT ;  /* 0x0000000b0200720c */ /* 0x000fe40003f06070 */
[----:B------:R-:W-:Y:S01]  /*0460*/  LOP3.LUT R2, R15, R4, RZ, 0x3c, !PT ;  /* 0x000000040f027212 */ /* 0x000fe200078e3cff */
[----:B------:R-:W-:Y:S01]  /*0470*/  @!P1 VIADD R6, R6, 0x1 ;  /* 0x0000000106069836 */ /* 0x000fe20000000000 */
[----:B------:R-:W-:Y:S02]  /*0480*/  ISETP.NE.AND P1, PT, R4, RZ, PT ;  /* 0x000000ff0400720c */ /* 0x000fe40003f25270 */
[----:B------:R-:W-:Y:S01]  /*0490*/  ISETP.GE.AND P2, PT, R2, RZ, PT ;  /* 0x000000ff0200720c */ /* 0x000fe20003f46270 */
[----:B0-----:R-:W-:-:S06]  /*04a0*/  UIMAD UR4, UR9, UR8, URZ ;  /* 0x00000008090472a4 */ /* 0x001fcc000f8e02ff */
[----:B------:R-:W-:Y:S01]  /*04b0*/  @P0 VIADD R6, R6, 0x1 ;  /* 0x0000000106060836 */ /* 0x000fe20000000000 */
[----:B--2---:R-:W-:-:S05]  /*04c0*/  VIMNMX R3, PT, PT, R18, UR8, PT ;  /* 0x0000000812037c48 */ /* 0x004fca000bfe0100 */
[----:B------:R-:W-:Y:S01]  /*04d0*/  @!P2 IMAD.MOV R6, RZ, RZ, -R6 ;  /* 0x000000ffff06a224 */ /* 0x000fe200078e0a06 */
[----:B------:R-:W-:Y:S02]  /*04e0*/  @!P1 LOP3.LUT R6, RZ, R4, RZ, 0x33, !PT ;  /* 0x00000004ff069212 */ /* 0x000fe400078e33ff */
[----:B------:R-:W-:-:S03]  /*04f0*/  ISETP.GE.AND P0, PT, R3, 0x1, PT ;  /* 0x000000010300780c */ /* 0x000fc60003f06270 */
[----:B------:R-:W-:Y:S01]  /*0500*/  IMAD R6, R6, UR8, RZ ;  /* 0x0000000806067c24 */ /* 0x000fe2000f8e02ff */
[----:B------:R-:W-:Y:S01]  /*0510*/  SHF.R.S32.HI R16, RZ, 0x1f, R15 ;  /* 0x0000001fff107819 */ /* 0x000fe2000001140f */
[----:B------:R-:W-:Y:S01]  /*0520*/  BSSY.RECONVERGENT B0, `(.L_x_27) ;  /* 0x00000d6000007945 */ /* 0x000fe20003800200 */
[----:B------:R-:W-:Y:S02]  /*0530*/  IMAD.MOV.U32 R23, RZ, RZ, RZ ;  /* 0x000000ffff177224 */ /* 0x000fe400078e00ff */
[C---:B---3--:R-:W-:Y:S02]  /*0540*/  IMAD R2, R9.reuse, R0, RZ ;  /* 0x0000000009027224 */ /* 0x048fe400078e02ff */
[----:B------:R-:W-:Y:S01]  /*0550*/  IMAD R9, R9, UR4, RZ ;  /* 0x0000000409097c24 */ /* 0x000fe2000f8e02ff */
[----:B------:R-:W0:Y:S02]  /*0560*/  LDCU.64 UR4, c[0x0][0x398] ;  /* 0x00007300ff0477ac */ /* 0x000e240008000a00 */
[----:B------:R-:W-:-:S02]  /*0570*/  IADD3 R3, P2, PT, R15, R2, RZ ;  /* 0x000000020f037210 */ /* 0x000fc40007f5e0ff */
[----:B------:R-:W-:Y:S02]  /*0580*/  IADD3 R27, P1, PT, R9, R6, RZ ;  /* 0x00000006091b7210 */ /* 0x000fe40007f3e0ff */
[----:B------:R-:W-:Y:S02]  /*0590*/  SHF.R.S32.HI R6, RZ, 0x1f, R6 ;  /* 0x0000001fff067819 */ /* 0x000fe40000011406 */
[----:B------:R-:W-:Y:S02]  /*05a0*/  LEA.HI.X.SX32 R2, R2, R16, 0x1, P2 ;  /* 0x0000001002027211 */ /* 0x000fe400010f0eff */
[----:B-----5:R-:W-:Y:S02]  /*05b0*/  LEA R4, P3, R3, UR12, 0x2 ;  /* 0x0000000c03047c11 */ /* 0x020fe4000f8610ff */
[----:B------:R-:W-:Y:S02]  /*05c0*/  LEA R22, P2, R27, UR10, 0x2 ;  /* 0x0000000a1b167c11 */ /* 0x000fe4000f8410ff */
[----:B------:R-:W-:-:S02]  /*05d0*/  LEA.HI.X.SX32 R6, R9, R6, 0x1, P1 ;  /* 0x0000000609067211 */ /* 0x000fc400008f0eff */
[----:B------:R-:W-:Y:S02]  /*05e0*/  LEA.HI.X R5, R3, UR13, R2, 0x2, P3 ;  /* 0x0000000d03057c11 */ /* 0x000fe400098f1402 */
[----:B------:R-:W-:Y:S01]  /*05f0*/  LEA.HI.X R27, R27, UR11, R6, 0x2, P2 ;  /* 0x0000000b1b1b7c11 */ /* 0x000fe200090f1406 */
[----:B0-----:R-:W-:Y:S06]  /*0600*/  @!P0 BRA `(.L_x_28) ;  /* 0x0000000c001c8947 */ /* 0x001fec0003800000 */
[----:B------:R-:W-:Y:S01]  /*0610*/  VIMNMX.U32 R18, PT, PT, R18, UR8, PT ;  /* 0x0000000812127c48 */ /* 0x000fe2000bfe0000 */
[----:B------:R-:W-:Y:S01]  /*0620*/  BSSY.RECONVERGENT B1, `(.L_x_29) ;  /* 0x0000060000017945 */ /* 0x000fe20003800200 */
[----:B------:R-:W-:Y:S02]  /*0630*/  IMAD.MOV.U32 R23, RZ, RZ, RZ ;  /* 0x000000ffff177224 */ /* 0x000fe400078e00ff */
[C---:B------:R-:W-:Y:S01]  /*0640*/  LOP3.LUT R21, R18.reuse, 0x7, RZ, 0xc0, !PT ;  /* 0x0000000712157812 */ /* 0x040fe200078ec0ff */
[----:B------:R-:W-:Y:S02]  /*0650*/  VIADD R2, R18, 0xffffffff ;  /* 0xffffffff12027836 */ /* 0x000fe40000000000 */
[----:B------:R-:W-:Y:S01]  /*0660*/  IMAD.MOV.U32 R19, RZ, RZ, RZ ;  /* 0x000000ffff137224 */ /* 0x000fe200078e00ff */
[----:B------:R-:W-:Y:S02]  /*0670*/  ISETP.NE.AND P0, PT, R21, RZ, PT ;  /* 0x000000ff1500720c */ /* 0x000fe40003f05270 */
[----:B------:R-:W-:-:S13]  /*0680*/  ISETP.GE.U32.AND P1, PT, R2, 0x7, PT ;  /* 0x000000070200780c */ /* 0x000fda0003f26070 */
[----:B------:R-:W-:Y:S05]  /*0690*/  @!P1 BRA `(.L_x_30) ;  /* 0x0000000400609947 */ /* 0x000fea0003800000 */
[----:B------:R-:W0:Y:S01]  /*06a0*/  LDC.64 R2, c[0x0][0x3a8] ;  /* 0x0000ea00ff027b82 */ /* 0x000e220000000a00 */
[----:B------:R-:W-:Y:S01]  /*06b0*/  LOP3.LUT R19, R18, 0x7ffffff8, RZ, 0xc0, !PT ;  /* 0x7ffffff812137812 */ /* 0x000fe200078ec0ff */
[----:B------:R-:W-:Y:S02]  /*06c0*/  IMAD.MOV.U32 R23, RZ, RZ, RZ ;  /* 0x000000ffff177224 */ /* 0x000fe400078e00ff */
[----:B------:R-:W-:Y:S02]  /*06d0*/  IMAD.MOV.U32 R17, RZ, RZ, R14 ;  /* 0x000000ffff117224 */ /* 0x000fe400078e000e */
[----:B------:R-:W-:Y:S01]  /*06e0*/  IMAD.MOV R20, RZ, RZ, -R19 ;  /* 0x000000ffff147224 */ /* 0x000fe200078e0a13 */
[----:B0-----:R-:W-:-:S05]  /*06f0*/  IADD3 R2, P1, PT, R2, 0x10, RZ ;  /* 0x0000001002027810 */ /* 0x001fca0007f3e0ff */
[----:B------:R-:W-:-:S08]  /*0700*/  IMAD.X R3, RZ, RZ, R3, P1 ;  /* 0x000000ffff037224 */ /* 0x000fd000008e0603 */
.L_x_31:
[----:B------:R-:W-:-:S05]  /*0710*/  IMAD.WIDE R8, R17, 0x4, R2 ;  /* 0x0000000411087825 */ /* 0x000fca00078e0202 */
[----:B------:R-:W2:Y:S04]  /*0720*/  LDG.E.CONSTANT R7, desc[UR6][R8.64+-0x10] ;  /* 0xfffff00608077981 */ /* 0x000ea8000c1e9900 */
[----:B------:R-:W3:Y:S04]  /*0730*/  LDG.E.CONSTANT R11, desc[UR6][R8.64+-0xc] ;  /* 0xfffff406080b7981 */ /* 0x000ee8000c1e9900 */
[----:B------:R-:W4:Y:S04]  /*0740*/  LDG.E.CONSTANT R13, desc[UR6][R8.64+-0x8] ;  /* 0xfffff806080d7981 */ /* 0x000f28000c1e9900 */
[----:B------:R-:W5:Y:S01]  /*0750*/  LDG.E.CONSTANT R25, desc[UR6][R8.64+-0x4] ;  /* 0xfffffc0608197981 */ /* 0x000f62000c1e9900 */
[----:B--2---:R-:W-:-:S05]  /*0760*/  IMAD R7, R7, R0, RZ ;  /* 0x0000000007077224 */ /* 0x004fca00078e02ff */
[----:B------:R-:W-:-:S04]  /*0770*/  IADD3 R10, P1, PT, R15, R7, RZ ;  /* 0x000000070f0a7210 */ /* 0x000fc80007f3e0ff */
[----:B------:R-:W-:Y:S02]  /*0780*/  LEA.HI.X.SX32 R7, R7, R16, 0x1, P1 ;  /* 0x0000001007077211 */ /* 0x000fe400008f0eff */
[----:B------:R-:W-:Y:S01]  /*0790*/  LEA R6, P1, R10, UR4, 0x2 ;  /* 0x000000040a067c11 */ /* 0x000fe2000f8210ff */
[----:B---3--:R-:W-:-:S03]  /*07a0*/  IMAD R11, R11, R0, RZ ;  /* 0x000000000b0b7224 */ /* 0x008fc600078e02ff */
[----:B------:R-:W-:Y:S02]  /*07b0*/  LEA.HI.X R7, R10, UR5, R7, 0x2, P1 ;  /* 0x000000050a077c11 */ /* 0x000fe400088f1407 */
[----:B------:R-:W-:-:S03]  /*07c0*/  IADD3 R12, P1, PT, R15, R11, RZ ;  /* 0x0000000b0f0c7210 */ /* 0x000fc60007f3e0ff */
[----:B------:R0:W2:Y:S01]  /*07d0*/  LDG.E.CONSTANT R24, desc[UR6][R6.64] ;  /* 0x0000000606187981 */ /* 0x0000a2000c1e9900 */
[----:B------:R-:W-:Y:S02]  /*07e0*/  LEA.HI.X.SX32 R11, R11, R16, 0x1, P1 ;  /* 0x000000100b0b7211 */ /* 0x000fe400008f0eff */
[C---:B------:R-:W-:Y:S01]  /*07f0*/  LEA R10, P1, R12.reuse, UR4, 0x2 ;  /* 0x000000040c0a7c11 */ /* 0x040fe2000f8210ff */
[----:B0-----:R-:W-:Y:S02]  /*0800*/  IMAD.MOV.U32 R6, RZ, RZ, R22 ;  /* 0x000000ffff067224 */ /* 0x001fe400078e0016 */
[----:B------:R-:W-:Y:S01]  /*0810*/  IMAD.MOV.U32 R7, RZ, RZ, R27 ;  /* 0x000000ffff077224 */ /* 0x000fe200078e001b */
[----:B------:R-:W-:-:S04]  /*0820*/  LEA.HI.X R11, R12, UR5, R11, 0x2, P1 ;  /* 0x000000050c0b7c11 */ /* 0x000fc800088f140b */
[----:B------:R-:W2:Y:S04]  /*0830*/  LDG.E.CONSTANT R26, desc[UR6][R6.64] ;  /* 0x00000006061a7981 */ /* 0x000ea8000c1e9900 */
[----:B------:R0:W3:Y:S04]  /*0840*/  LDG.E.CONSTANT R27, desc[UR6][R10.64] ;  /* 0x000000060a1b7981 */ /* 0x0000e8000c1e9900 */
[----:B------:R-:W3:Y:S01]  /*0850*/  LDG.E.CONSTANT R22, desc[UR6][R6.64+0x4] ;  /* 0x0000040606167981 */ /* 0x000ee2000c1e9900 */
[----:B----4-:R-:W-:-:S03]  /*0860*/  IMAD R13, R13, R0, RZ ;  /* 0x000000000d0d7224 */ /* 0x010fc600078e02ff */
[----:B------:R-:W4:Y:S02]  /*0870*/  LDG.E.CONSTANT R29, desc[UR6][R6.64+0x8] ;  /* 0x00000806061d7981 */ /* 0x000f24000c1e9900 */
[----:B------:R-:W-:-:S04]  /*0880*/  IADD3 R28, P1, PT, R15, R13, RZ ;  /* 0x0000000d0f1c7210 */ /* 0x000fc80007f3e0ff */
[----:B------:R-:W-:Y:S02]  /*0890*/  LEA.HI.X.SX32 R13, R13, R16, 0x1, P1 ;  /* 0x000000100d0d7211 */ /* 0x000fe400008f0eff */
[----:B------:R-:W-:-:S04]  /*08a0*/  LEA R12, P1, R28, UR4, 0x2 ;  /* 0x000000041c0c7c11 */ /* 0x000fc8000f8210ff */
[----:B------:R-:W-:Y:S01]  /*08b0*/  LEA.HI.X R13, R28, UR5, R13, 0x2, P1 ;  /* 0x000000051c0d7c11 */ /* 0x000fe200088f140d */
[----:B-----5:R-:W-:Y:S02]  /*08c0*/  IMAD R28, R25, R0, RZ ;  /* 0x00000000191c7224 */ /* 0x020fe400078e02ff */
[----:B------:R-:W5:Y:S04]  /*08d0*/  LDG.E.CONSTANT R25, desc[UR6][R8.64] ;  /* 0x0000000608197981 */ /* 0x000f68000c1e9900 */
[----:B------:R1:W4:Y:S01]  /*08e0*/  LDG.E.CONSTANT R12, desc[UR6][R12.64] ;  /* 0x000000060c0c7981 */ /* 0x000322000c1e9900 */
[----:B--2---:R-:W-:Y:S01]  /*08f0*/  FFMA R23, R26, R24, R23 ;  /* 0x000000181a177223 */ /* 0x004fe20000000017 */
[----:B------:R-:W-:-:S04]  /*0900*/  IADD3 R24, P1, PT, R15, R28, RZ ;  /* 0x0000001c0f187210 */ /* 0x000fc80007f3e0ff */
[----:B0-----:R-:W-:Y:S02]  /*0910*/  LEA.HI.X.SX32 R11, R28, R16, 0x1, P1 ;  /* 0x000000101c0b7211 */ /* 0x001fe400008f0eff */
[----:B------:R-:W-:Y:S01]  /*0920*/  LEA R10, P1, R24, UR4, 0x2 ;  /* 0x00000004180a7c11 */ /* 0x000fe2000f8210ff */
[----:B---3--:R-:W-:Y:S02]  /*0930*/  FFMA R26, R22, R27, R23 ;  /* 0x0000001b161a7223 */ /* 0x008fe40000000017 */
[----:B------:R-:W2:Y:S01]  /*0940*/  LDG.E.CONSTANT R27, desc[UR6][R8.64+0x4] ;  /* 0x00000406081b7981 */ /* 0x000ea2000c1e9900 */
[----:B------:R-:W-:-:S03]  /*0950*/  LEA.HI.X R11, R24, UR5, R11, 0x2, P1 ;  /* 0x00000005180b7c11 */ /* 0x000fc600088f140b */
[----:B------:R-:W3:Y:S04]  /*0960*/  LDG.E.CONSTANT R24, desc[UR6][R8.64+0x8] ;  /* 0x0000080608187981 */ /* 0x000ee8000c1e9900 */
[----:B------:R0:W3:Y:S04]  /*0970*/  LDG.E.CONSTANT R10, desc[UR6][R10.64] ;  /* 0x000000060a0a7981 */ /* 0x0000e8000c1e9900 */
[----:B------:R-:W3:Y:S04]  /*0980*/  LDG.E.CONSTANT R22, desc[UR6][R6.64+0xc] ;  /* 0x00000c0606167981 */ /* 0x000ee8000c1e9900 */
[----:B------:R0:W3:Y:S01]  /*0990*/  LDG.E.CONSTANT R23, desc[UR6][R8.64+0xc] ;  /* 0x00000c0608177981 */ /* 0x0000e2000c1e9900 */
[----:B-----5:R-:W-:-:S05]  /*09a0*/  IMAD R25, R25, R0, RZ ;  /* 0x0000000019197224 */ /* 0x020fca00078e02ff */
[----:B-1----:R-:W-:Y:S01]  /*09b0*/  IADD3 R13, P1, PT, R15, R25, RZ ;  /* 0x000000190f0d7210 */ /* 0x002fe20007f3e0ff */
[----:B----4-:R-:W-:-:S03]  /*09c0*/  FFMA R29, R29, R12, R26 ;  /* 0x0000000c1d1d7223 */ /* 0x010fc6000000001a */
[----:B------:R-:W-:Y:S02]  /*09d0*/  LEA.HI.X.SX32 R26, R25, R16, 0x1, P1 ;  /* 0x00000010191a7211 */ /* 0x000fe400008f0eff */
[----:B------:R-:W-:-:S04]  /*09e0*/  LEA R12, P1, R13, UR4, 0x2 ;  /* 0x000000040d0c7c11 */ /* 0x000fc8000f8210ff */
[----:B------:R-:W-:-:S05]  /*09f0*/  LEA.HI.X R13, R13, UR5, R26, 0x2, P1 ;  /* 0x000000050d0d7c11 */ /* 0x000fca00088f141a */
[----:B------:R1:W4:Y:S01]  /*0a00*/  LDG.E.CONSTANT R25, desc[UR6][R12.64] ;  /* 0x000000060c197981 */ /* 0x000322000c1e9900 */
[-C--:B--2---:R-:W-:Y:S02]  /*0a10*/  IMAD R27, R27, R0.reuse, RZ ;  /* 0x000000001b1b7224 */ /* 0x084fe400078e02ff */
[----:B---3--:R-:W-:-:S03]  /*0a20*/  IMAD R24, R24, R0, RZ ;  /* 0x0000000018187224 */ /* 0x008fc600078e02ff */
[C---:B0-----:R-:W-:Y:S02]  /*0a30*/  IADD3 R11, P1, PT, R15.reuse, R27, RZ ;  /* 0x0000001b0f0b7210 */ /* 0x041fe40007f3e0ff */
[----:B------:R-:W-:Y:S02]  /*0a40*/  IADD3 R28, P2, PT, R15, R24, RZ ;  /* 0x000000180f1c7210 */ /* 0x000fe40007f5e0ff */
[----:B------:R-:W-:Y:S01]  /*0a50*/  LEA.HI.X.SX32 R9, R27, R16, 0x1, P1 ;  /* 0x000000101b097211 */ /* 0x000fe200008f0eff */
[----:B------:R-:W-:Y:S01]  /*0a60*/  FFMA R22, R22, R10, R29 ;  /* 0x0000000a16167223 */ /* 0x000fe2000000001d */
[----:B------:R-:W-:Y:S02]  /*0a70*/  LEA R8, P1, R11, UR4, 0x2 ;  /* 0x000000040b087c11 */ /* 0x000fe4000f8210ff */
[----:B------:R-:W-:Y:S01]  /*0a80*/  LEA.HI.X.SX32 R27, R24, R16, 0x1, P2 ;  /* 0x00000010181b7211 */ /* 0x000fe200010f0eff */
[----:B------:R-:W-:Y:S01]  /*0a90*/  IMAD R26, R23, R0, RZ ;  /* 0x00000000171a7224 */ /* 0x000fe200078e02ff */
[----:B------:R-:W-:Y:S01]  /*0aa0*/  LEA R10, P2, R28, UR4, 0x2 ;  /* 0x000000041c0a7c11 */ /* 0x000fe2000f8410ff */
[----:B------:R-:W2:Y:S01]  /*0ab0*/  LDG.E.CONSTANT R24, desc[UR6][R6.64+0x14] ;  /* 0x0000140606187981 */ /* 0x000ea2000c1e9900 */
[----:B------:R-:W-:-:S02]  /*0ac0*/  LEA.HI.X R9, R11, UR5, R9, 0x2, P1 ;  /* 0x000000050b097c11 */ /* 0x000fc400088f1409 */
[----:B------:R-:W-:Y:S02]  /*0ad0*/  IADD3 R23, P3, PT, R15, R26, RZ ;  /* 0x0000001a0f177210 */ /* 0x000fe40007f7e0ff */
[----:B------:R-:W-:Y:S02]  /*0ae0*/  LEA.HI.X R11, R28, UR5, R27, 0x2, P2 ;  /* 0x000000051c0b7c11 */ /* 0x000fe400090f141b */
[----:B------:R-:W4:Y:S01]  /*0af0*/  LDG.E.CONSTANT R27, desc[UR6][R6.64+0x10] ;  /* 0x00001006061b7981 */ /* 0x000f22000c1e9900 */
[----:B------:R-:W-:Y:S02]  /*0b00*/  LEA.HI.X.SX32 R26, R26, R16, 0x1, P3 ;  /* 0x000000101a1a7211 */ /* 0x000fe400018f0eff */
[C---:B-1----:R-:W-:Y:S01]  /*0b10*/  LEA R12, P1, R23.reuse, UR4, 0x2 ;  /* 0x00000004170c7c11 */ /* 0x042fe2000f8210ff */
[----:B------:R-:W2:Y:S03]  /*0b20*/  LDG.E.CONSTANT R9, desc[UR6][R8.64] ;  /* 0x0000000608097981 */ /* 0x000ea6000c1e9900 */
[----:B------:R-:W-:Y:S01]  /*0b30*/  LEA.HI.X R13, R23, UR5, R26, 0x2, P1 ;  /* 0x00000005170d7c11 */ /* 0x000fe200088f141a */
[----:B------:R-:W3:Y:S04]  /*0b40*/  LDG.E.CONSTANT R10, desc[UR6][R10.64] ;  /* 0x000000060a0a7981 */ /* 0x000ee8000c1e9900 */
[----:B------:R-:W3:Y:S04]  /*0b50*/  LDG.E.CONSTANT R23, desc[UR6][R6.64+0x18] ;  /* 0x0000180606177981 */ /* 0x000ee8000c1e9900 */
[----:B------:R-:W5:Y:S04]  /*0b60*/  LDG.E.CONSTANT R12, desc[UR6][R12.64] ;  /* 0x000000060c0c7981 */ /* 0x000f68000c1e9900 */
[----:B------:R-:W5:Y:S01]  /*0b70*/  LDG.E.CONSTANT R26, desc[UR6][R6.64+0x1c] ;  /* 0x00001c06061a7981 */ /* 0x000f62000c1e9900 */
[----:B------:R-:W-:-:S05]  /*0b80*/  VIADD R20, R20, 0x8 ;  /* 0x0000000814147836 */ /* 0x000fca0000000000 */
[----:B------:R-:W-:Y:S01]  /*0b90*/  ISETP.NE.AND P1, PT, R20, RZ, PT ;  /* 0x000000ff1400720c */ /* 0x000fe20003f25270 */
[----:B------:R-:W-:Y:S02]  /*0ba0*/  VIADD R17, R17, 0x8 ;  /* 0x0000000811117836 */ /* 0x000fe40000000000 */
[----:B----4-:R-:W-:Y:S01]  /*0bb0*/  FFMA R25, R27, R25, R22 ;  /* 0x000000191b197223 */ /* 0x010fe20000000016 */
[----:B------:R-:W-:-:S03]  /*0bc0*/  IADD3 R22, P2, PT, R6, 0x20, RZ ;  /* 0x0000002006167810 */ /* 0x000fc60007f5e0ff */
[----:B--2---:R-:W-:Y:S02]  /*0bd0*/  FFMA R24, R24, R9, R25 ;  /* 0x0000000918187223 */ /* 0x004fe40000000019 */
[----:B------:R-:W-:Y:S02]  /*0be0*/  IMAD.X R27, RZ, RZ, R7, P2 ;  /* 0x000000ffff1b7224 */ /* 0x000fe400010e0607 */
[----:B---3--:R-:W-:-:S04]  /*0bf0*/  FFMA R23, R23, R10, R24 ;  /* 0x0000000a17177223 */ /* 0x008fc80000000018 */
[----:B-----5:R-:W-:Y:S01]  /*0c00*/  FFMA R23, R26, R12, R23 ;  /* 0x0000000c1a177223 */ /* 0x020fe20000000017 */
[----:B------:R-:W-:Y:S06]  /*0c10*/  @P1 BRA `(.L_x_31) ;  /* 0xfffffff800bc1947 */ /* 0x000fec000383ffff */
.L_x_30:
[----:B------:R-:W-:Y:S05]  /*0c20*/  BSYNC.RECONVERGENT B1 ;  /* 0x0000000000017941 */ /* 0x000fea0003800200 */
.L_x_29:
[----:B------:R-:W-:Y:S05]  /*0c30*/  @!P0 BRA `(.L_x_28) ;  /* 0x0000000400908947 */ /* 0x000fea0003800000 */
[----:B------:R-:W-:Y:S01]  /*0c40*/  ISETP.GE.U32.AND P1, PT, R21, 0x4, PT ;  /* 0x000000041500780c */ /* 0x000fe20003f26070 */
[----:B------:R-:W-:Y:S01]  /*0c50*/  BSSY.RECONVERGENT B1, `(.L_x_32) ;  /* 0x0000031000017945 */ /* 0x000fe20003800200 */
[----:B------:R-:W-:-:S04]  /*0c60*/  LOP3.LUT R13, R18, 0x3, RZ, 0xc0, !PT ;  /* 0x00000003120d7812 */ /* 0x000fc800078ec0ff */
[----:B------:R-:W-:-:S07]  /*0c70*/  ISETP.NE.AND P0, PT, R13, RZ, PT ;  /* 0x000000ff0d00720c */ /* 0x000fce0003f05270 */
[----:B------:R-:W-:Y:S06]  /*0c80*/  @!P1 BRA `(.L_x_33) ;  /* 0x0000000000b49947 */ /* 0x000fec0003800000 */
[----:B------:R-:W0:Y:S01]  /*0c90*/  LDC.64 R2, c[0x0][0x3a8] ;  /* 0x0000ea00ff027b82 */ /* 0x000e220000000a00 */
[----:B------:R-:W-:Y:S01]  /*0ca0*/  IMAD.IADD R7, R14, 0x1, R19 ;  /* 0x000000010e077824 */ /* 0x000fe200078e0213 */
[----:B------:R-:W1:Y:S03]  /*0cb0*/  LDCU.64 UR10, c[0x0][0x398] ;  /* 0x00007300ff0a77ac */ /* 0x000e660008000a00 */
[----:B0-----:R-:W-:-:S05]  /*0cc0*/  IMAD.WIDE R2, R7, 0x4, R2 ;  /* 0x0000000407027825 */ /* 0x001fca00078e0202 */
[----:B------:R-:W2:Y:S04]  /*0cd0*/  LDG.E.CONSTANT R7, desc[UR6][R2.64] ;  /* 0x0000000602077981 */ /* 0x000ea8000c1e9900 */
[----:B------:R-:W3:Y:S04]  /*0ce0*/  LDG.E.CONSTANT R9, desc[UR6][R2.64+0x4] ;  /* 0x0000040602097981 */ /* 0x000ee8000c1e9900 */
[----:B------:R-:W4:Y:S04]  /*0cf0*/  LDG.E.CONSTANT R11, desc[UR6][R2.64+0x8] ;  /* 0x00000806020b7981 */ /* 0x000f28000c1e9900 */
[----:B------:R-:W5:Y:S01]  /*0d00*/  LDG.E.CONSTANT R17, desc[UR6][R2.64+0xc] ;  /* 0x00000c0602117981 */ /* 0x000f62000c1e9900 */
[----:B--2---:R-:W-:-:S02]  /*0d10*/  IMAD R7, R7, R0, RZ ;  /* 0x0000000007077224 */ /* 0x004fc400078e02ff */
[----:B---3--:R-:W-:-:S03]  /*0d20*/  IMAD R6, R9, R0, RZ ;  /* 0x0000000009067224 */ /* 0x008fc600078e02ff */
[----:B------:R-:W-:Y:S01]  /*0d30*/  IADD3 R10, P1, PT, R15, R7, RZ ;  /* 0x000000070f0a7210 */ /* 0x000fe20007f3e0ff */
[----:B----4-:R-:W-:-:S03]  /*0d40*/  IMAD R11, R11, R0, RZ ;  /* 0x000000000b0b7224 */ /* 0x010fc600078e02ff */
[----:B------:R-:W-:Y:S02]  /*0d50*/  LEA.HI.X.SX32 R7, R7, R16, 0x1, P1 ;  /* 0x0000001007077211 */ /* 0x000fe400008f0eff */
[C---:B-1----:R-:W-:Y:S02]  /*0d60*/  LEA R8, P1, R10.reuse, UR10, 0x2 ;  /* 0x0000000a0a087c11 */ /* 0x042fe4000f8210ff */
[----:B------:R-:W-:Y:S02]  /*0d70*/  IADD3 R21, P2, PT, R15, R6, RZ ;  /* 0x000000060f157210 */ /* 0x000fe40007f5e0ff */
[----:B------:R-:W-:Y:S01]  /*0d80*/  LEA.HI.X R9, R10, UR11, R7, 0x2, P1 ;  /* 0x0000000b0a097c11 */ /* 0x000fe200088f1407 */
[----:B-----5:R-:W-:Y:S01]  /*0d90*/  IMAD R10, R17, R0, RZ ;  /* 0x00000000110a7224 */ /* 0x020fe200078e02ff */
[----:B------:R-:W-:Y:S02]  /*0da0*/  IADD3 R7, P3, PT, R15, R11, RZ ;  /* 0x0000000b0f077210 */ /* 0x000fe40007f7e0ff */
[----:B------:R-:W-:Y:S01]  /*0db0*/  LEA.HI.X.SX32 R24, R6, R16, 0x1, P2 ;  /* 0x0000001006187211 */ /* 0x000fe200010f0eff */
[----:B------:R0:W2:Y:S01]  /*0dc0*/  LDG.E.CONSTANT R12, desc[UR6][R8.64] ;  /* 0x00000006080c7981 */ /* 0x0000a2000c1e9900 */
[----:B------:R-:W-:-:S02]  /*0dd0*/  LEA R2, P1, R21, UR10, 0x2 ;  /* 0x0000000a15027c11 */ /* 0x000fc4000f8210ff */
[----:B------:R-:W-:Y:S02]  /*0de0*/  LEA.HI.X.SX32 R20, R11, R16, 0x1, P3 ;  /* 0x000000100b147211 */ /* 0x000fe400018f0eff */
[----:B------:R-:W-:Y:S02]  /*0df0*/  LEA R6, P2, R7, UR10, 0x2 ;  /* 0x0000000a07067c11 */ /* 0x000fe4000f8410ff */
[----:B------:R-:W-:Y:S01]  /*0e00*/  LEA.HI.X R3, R21, UR11, R24, 0x2, P1 ;  /* 0x0000000b15037c11 */ /* 0x000fe200088f1418 */
[----:B0-----:R-:W-:Y:S02]  /*0e10*/  IMAD.MOV.U32 R8, RZ, RZ, R22 ;  /* 0x000000ffff087224 */ /* 0x001fe400078e0016 */
[----:B------:R-:W-:Y:S01]  /*0e20*/  IMAD.MOV.U32 R9, RZ, RZ, R27 ;  /* 0x000000ffff097224 */ /* 0x000fe200078e001b */
[----:B------:R-:W-:Y:S01]  /*0e30*/  IADD3 R11, P1, PT, R15, R10, RZ ;  /* 0x0000000a0f0b7210 */ /* 0x000fe20007f3e0ff */
[----:B------:R-:W3:Y:S01]  /*0e40*/  LDG.E.CONSTANT R2, desc[UR6][R2.64] ;  /* 0x0000000602027981 */ /* 0x000ee2000c1e9900 */
[----:B------:R-:W-:-:S03]  /*0e50*/  LEA.HI.X R7, R7, UR11, R20, 0x2, P2 ;  /* 0x0000000b07077c11 */ /* 0x000fc600090f1414 */
[----:B------:R-:W2:Y:S01]  /*0e60*/  LDG.E.CONSTANT R20, desc[UR6][R8.64] ;  /* 0x0000000608147981 */ /* 0x000ea2000c1e9900 */
[----:B------:R-:W-:Y:S02]  /*0e70*/  LEA.HI.X.SX32 R24, R10, R16, 0x1, P1 ;  /* 0x000000100a187211 */ /* 0x000fe400008f0eff */
[C---:B------:R-:W-:Y:S01]  /*0e80*/  LEA R10, P1, R11.reuse, UR10, 0x2 ;  /* 0x0000000a0b0a7c11 */ /* 0x040fe2000f8210ff */
[----:B------:R-:W3:Y:S03]  /*0e90*/  LDG.E.CONSTANT R17, desc[UR6][R8.64+0x4] ;  /* 0x0000040608117981 */ /* 0x000ee6000c1e9900 */
[----:B------:R-:W-:Y:S01]  /*0ea0*/  LEA.HI.X R11, R11, UR11, R24, 0x2, P1 ;  /* 0x0000000b0b0b7c11 */ /* 0x000fe200088f1418 */
[----:B------:R-:W4:Y:S04]  /*0eb0*/  LDG.E.CONSTANT R6, desc[UR6][R6.64] ;  /* 0x0000000606067981 */ /* 0x000f28000c1e9900 */
[----:B------:R-:W4:Y:S04]  /*0ec0*/  LDG.E.CONSTANT R21, desc[UR6][R8.64+0x8] ;  /* 0x0000080608157981 */ /* 0x000f28000c1e9900 */
[----:B------:R-:W5:Y:S04]  /*0ed0*/  LDG.E.CONSTANT R25, desc[UR6][R8.64+0xc] ;  /* 0x00000c0608197981 */ /* 0x000f68000c1e9900 */
[----:B------:R-:W5:Y:S01]  /*0ee0*/  LDG.E.CONSTANT R10, desc[UR6][R10.64] ;  /* 0x000000060a0a7981 */ /* 0x000f62000c1e9900 */
[----:B------:R-:W-:Y:S01]  /*0ef0*/  IADD3 R22, P1, PT, R22, 0x10, RZ ;  /* 0x0000001016167810 */ /* 0x000fe20007f3e0ff */
[----:B------:R-:W-:-:S04]  /*0f00*/  VIADD R19, R19, 0x4 ;  /* 0x0000000413137836 */ /* 0x000fc80000000000 */
[----:B------:R-:W-:Y:S02]  /*0f10*/  IMAD.X R27, RZ, RZ, R27, P1 ;  /* 0x000000ffff1b7224 */ /* 0x000fe400008e061b */
[----:B--2---:R-:W-:-:S04]  /*0f20*/  FFMA R12, R20, R12, R23 ;  /* 0x0000000c140c7223 */ /* 0x004fc80000000017 */
[----:B---3--:R-:W-:-:S04]  /*0f30*/  FFMA R12, R17, R2, R12 ;  /* 0x00000002110c7223 */ /* 0x008fc8000000000c */
[----:B----4-:R-:W-:-:S04]  /*0f40*/  FFMA R12, R21, R6, R12 ;  /* 0x00000006150c7223 */ /* 0x010fc8000000000c */
[----:B-----5:R-:W-:-:S07]  /*0f50*/  FFMA R23, R25, R10, R12 ;  /* 0x0000000a19177223 */ /* 0x020fce000000000c */
.L_x_33:
[----:B------:R-:W-:Y:S05]  /*0f60*/  BSYNC.RECONVERGENT B1 ;  /* 0x0000000000017941 */ /* 0x000fea0003800200 */
.L_x_32:
[----:B------:R-:W-:Y:S05]  /*0f70*/  @!P0 BRA `(.L_x_28) ;  /* 0x0000000000c08947 */ /* 0x000fea0003800000 */
[----:B------:R-:W-:Y:S01]  /*0f80*/  ISETP.NE.AND P1, PT, R13, 0x1, PT ;  /* 0x000000010d00780c */ /* 0x000fe20003f25270 */
[----:B------:R-:W-:Y:S01]  /*0f90*/  BSSY.RECONVERGENT B1, `(.L_x_34) ;  /* 0x000001f000017945 */ /* 0x000fe20003800200 */
[----:B------:R-:W-:-:S04]  /*0fa0*/  LOP3.LUT R18, R18, 0x1, RZ, 0xc0, !PT ;  /* 0x0000000112127812 */ /* 0x000fc800078ec0ff */
[----:B------:R-:W-:-:S07]  /*0fb0*/  ISETP.NE.U32.AND P0, PT, R18, 0x1, PT ;  /* 0x000000011200780c */ /* 0x000fce0003f05070 */
[----:B------:R-:W-:Y:S06]  /*0fc0*/  @!P1 BRA `(.L_x_35) ;  /* 0x00000000006c9947 */ /* 0x000fec0003800000 */
[----:B------:R-:W0:Y:S01]  /*0fd0*/  LDC.64 R2, c[0x0][0x3a8] ;  /* 0x0000ea00ff027b82 */ /* 0x000e220000000a00 */
[----:B------:R-:W-:Y:S01]  /*0fe0*/  IMAD.IADD R9, R14, 0x1, R19 ;  /* 0x000000010e097824 */ /* 0x000fe200078e0213 */
[----:B------:R-:W1:Y:S03]  /*0ff0*/  LDCU.64 UR10, c[0x0][0x398] ;  /* 0x00007300ff0a77ac */ /* 0x000e660008000a00 */
[----:B0-----:R-:W-:-:S05]  /*1000*/  IMAD.WIDE R8, R9, 0x4, R2 ;  /* 0x0000000409087825 */ /* 0x001fca00078e0202 */
[----:B------:R-:W2:Y:S04]  /*1010*/  LDG.E.CONSTANT R3, desc[UR6][R8.64] ;  /* 0x0000000608037981 */ /* 0x000ea8000c1e9900 */
[----:B------:R0:W3:Y:S02]  /*1020*/  LDG.E.CONSTANT R7, desc[UR6][R8.64+0x4] ;  /* 0x0000040608077981 */ /* 0x0000e4000c1e9900 */
[----:B0-----:R-:W-:Y:S02]  /*1030*/  IMAD.MOV.U32 R8, RZ, RZ, R22 ;  /* 0x000000ffff087224 */ /* 0x001fe400078e0016 */
[----:B------:R-:W-:Y:S02]  /*1040*/  IMAD.MOV.U32 R9, RZ, RZ, R27 ;  /* 0x000000ffff097224 */ /* 0x000fe400078e001b */
[----:B--2---:R-:W-:-:S02]  /*1050*/  IMAD R3, R3, R0, RZ ;  /* 0x0000000003037224 */ /* 0x004fc400078e02ff */
[----:B---3--:R-:W-:-:S03]  /*1060*/  IMAD R2, R7, R0, RZ ;  /* 0x0000000007027224 */ /* 0x008fc600078e02ff */
[C---:B------:R-:W-:Y:S02]  /*1070*/  IADD3 R7, P1, PT, R15.reuse, R3, RZ ;  /* 0x000000030f077210 */ /* 0x040fe40007f3e0ff */
[----:B------:R-:W-:Y:S02]  /*1080*/  IADD3 R11, P2, PT, R15, R2, RZ ;  /* 0x000000020f0b7210 */ /* 0x000fe40007f5e0ff */
[-C--:B------:R-:W-:Y:S02]  /*1090*/  LEA.HI.X.SX32 R10, R3, R16.reuse, 0x1, P1 ;  /* 0x00000010030a7211 */ /* 0x080fe400008f0eff */
[----:B-1----:R-:W-:Y:S02]  /*10a0*/  LEA R6, P1, R7, UR10, 0x2 ;  /* 0x0000000a07067c11 */ /* 0x002fe4000f8210ff */
[----:B------:R-:W-:Y:S02]  /*10b0*/  LEA.HI.X.SX32 R12, R2, R16, 0x1, P2 ;  /* 0x00000010020c7211 */ /* 0x000fe400010f0eff */
[----:B------:R-:W-:-:S02]  /*10c0*/  LEA R2, P2, R11, UR10, 0x2 ;  /* 0x0000000a0b027c11 */ /* 0x000fc4000f8410ff */
[----:B------:R-:W-:Y:S02]  /*10d0*/  LEA.HI.X R7, R7, UR11, R10, 0x2, P1 ;  /* 0x0000000b07077c11 */ /* 0x000fe400088f140a */
[----:B------:R-:W-:Y:S01]  /*10e0*/  LEA.HI.X R3, R11, UR11, R12, 0x2, P2 ;  /* 0x0000000b0b037c11 */ /* 0x000fe200090f140c */
[----:B------:R-:W2:Y:S04]  /*10f0*/  LDG.E.CONSTANT R10, desc[UR6][R8.64] ;  /* 0x00000006080a7981 */ /* 0x000ea8000c1e9900 */
[----:B------:R-:W2:Y:S04]  /*1100*/  LDG.E.CONSTANT R6, desc[UR6][R6.64] ;  /* 0x0000000606067981 */ /* 0x000ea8000c1e9900 */
[----:B------:R-:W3:Y:S04]  /*1110*/  LDG.E.CONSTANT R11, desc[UR6][R8.64+0x4] ;  /* 0x00000406080b7981 */ /* 0x000ee8000c1e9900 */
[----:B------:R-:W3:Y:S01]  /*1120*/  LDG.E.CONSTANT R2, desc[UR6][R2.64] ;  /* 0x0000000602027981 */ /* 0x000ee2000c1e9900 */
[----:B------:R-:W-:Y:S01]  /*1130*/  IADD3 R22, P1, PT, R22, 0x8, RZ ;  /* 0x0000000816167810 */ /* 0x000fe20007f3e0ff */
[----:B------:R-:W-:-:S04]  /*1140*/  VIADD R19, R19, 0x2 ;  /* 0x0000000213137836 */ /* 0x000fc80000000000 */
[----:B------:R-:W-:Y:S02]  /*1150*/  IMAD.X R27, RZ, RZ, R27, P1 ;  /* 0x000000ffff1b7224 */ /* 0x000fe400008e061b */
[----:B--2---:R-:W-:-:S04]  /*1160*/  FFMA R10, R10, R6, R23 ;  /* 0x000000060a0a7223 */ /* 0x004fc80000000017 */
[----:B---3--:R-:W-:-:S07]  /*1170*/  FFMA R23, R11, R2, R10 ;  /* 0x000000020b177223 */ /* 0x008fce000000000a */
.L_x_35:
[----:B------:R-:W-:Y:S05]  /*1180*/  BSYNC.RECONVERGENT B1 ;  /* 0x0000000000017941 */ /* 0x000fea0003800200 */
.L_x_34:
[----:B------:R-:W-:Y:S01]  /*1190*/  IMAD.MOV.U32 R26, RZ, RZ, R22 ;  /* 0x000000ffff1a7224 */ /* 0x000fe200078e0016 */
[----:B------:R-:W-:Y:S06]  /*11a0*/  @P0 BRA `(.L_x_28) ;  /* 0x0000000000340947 */ /* 0x000fec0003800000 */
[----:B------:R-:W0:Y:S01]  /*11b0*/  LDC.64 R2, c[0x0][0x3a8] ;  /* 0x0000ea00ff027b82 */ /* 0x000e220000000a00 */
[----:B------:R-:W-:Y:S01]  /*11c0*/  IMAD.IADD R19, R14, 0x1, R19 ;  /* 0x000000010e137824 */ /* 0x000fe200078e0213 */
[----:B------:R-:W1:Y:S01]  /*11d0*/  LDCU.64 UR10, c[0x0][0x398] ;  /* 0x00007300ff0a77ac */ /* 0x000e620008000a00 */
[----:B------:R-:W2:Y:S02]  /*11e0*/  LDG.E.CONSTANT R26, desc[UR6][R26.64] ;  /* 0x000000061a1a7981 */ /* 0x000ea4000c1e9900 */
[----:B0-----:R-:W-:-:S06]  /*11f0*/  IMAD.WIDE R2, R19, 0x4, R2 ;  /* 0x0000000413027825 */ /* 0x001fcc00078e0202 */
[----:B------:R-:W3:Y:S02]  /*1200*/  LDG.E.CONSTANT R3, desc[UR6][R2.64] ;  /* 0x0000000602037981 */ /* 0x000ee4000c1e9900 */
[----:B---3--:R-:W-:-:S05]  /*1210*/  IMAD R0, R3, R0, RZ ;  /* 0x0000000003007224 */ /* 0x008fca00078e02ff */
[----:B------:R-:W-:-:S04]  /*1220*/  IADD3 R15, P0, PT, R15, R0, RZ ;  /* 0x000000000f0f7210 */ /* 0x000fc80007f1e0ff */
[----:B------:R-:W-:Y:S02]  /*1230*/  LEA.HI.X.SX32 R0, R0, R16, 0x1, P0 ;  /* 0x0000001000007211 */ /* 0x000fe400000f0eff */
[----:B-1----:R-:W-:-:S04]  /*1240*/  LEA R6, P0, R15, UR10, 0x2 ;  /* 0x0000000a0f067c11 */ /* 0x002fc8000f8010ff */
[----:B------:R-:W-:-:S05]  /*1250*/  LEA.HI.X R7, R15, UR11, R0, 0x2, P0 ;  /* 0x0000000b0f077c11 */ /* 0x000fca00080f1400 */
[----:B------:R-:W2:Y:S02]  /*1260*/  LDG.E.CONSTANT R6, desc[UR6][R6.64] ;  /* 0x0000000606067981 */ /* 0x000ea4000c1e9900 */
[----:B--2---:R-:W-:-:S07]  /*1270*/  FFMA R23, R26, R6, R23 ;  /* 0x000000061a177223 */ /* 0x004fce0000000017 */
.L_x_28:
[----:B------:R-:W-:Y:S05]  /*1280*/  BSYNC.RECONVERGENT B0 ;  /* 0x0000000000007941 */ /* 0x000fea0003800200 */
.L_x_27:
[----:B------:R-:W-:Y:S01]  /*1290*/  STG.E desc[UR6][R4.64], R23 ;  /* 0x0000001704007986 */ /* 0x000fe2000c101906 */
[----:B------:R-:W-:Y:S05]  /*12a0*/  EXIT ;  /* 0x000000000000794d */ /* 0x000fea0003800000 */
.L_x_36:
        /* <DEDUP_REMOVED lines=13> */
.L_x_76:


//--------------------- .text._Z31depth_attn_weight_grad_k_kerneliiiiiPKfS0_PKiS2_S2_S2_S2_Pf --------------------------
	.section	.text._Z31depth_attn_weight_grad_k_kerneliiiiiPKfS0_PKiS2_S2_S2_S2_Pf,"ax",@progbits
	.align	128
        .global         _Z31depth_attn_weight_grad_k_kerneliiiiiPKfS0_PKiS2_S2_S2_S2_Pf
        .type           _Z31depth_attn_weight_grad_k_kerneliiiiiPKfS0_PKiS2_S2_S2_S2_Pf,@function
        .size           _Z31depth_attn_weight_grad_k_kerneliiiiiPKfS0_PKiS2_S2_S2_S2_Pf,(.L_x_77 - _Z31depth_attn_weight_grad_k_kerneliiiiiPKfS0_PKiS2_S2_S2_S2_Pf)
        .other          _Z31depth_attn_weight_grad_k_kerneliiiiiPKfS0_PKiS2_S2_S2_S2_Pf,@"STO_CUDA_ENTRY STV_DEFAULT"
_Z31depth_attn_weight_grad_k_kerneliiiiiPKfS0_PKiS2_S2_S2_S2_Pf:
.text._Z31depth_attn_weight_grad_k_kerneliiiiiPKfS0_PKiS2_S2_S2_S2_Pf:
        /* <DEDUP_REMOVED lines=93> */
[-C--:B0-----:R-:W-:Y:S02]  /*05d0*/  IMAD R5, R11, R6.reuse, RZ ;  /* 0x000000060b057224 */ /* 0x081fe400078e02ff */
[----:B------:R-:W-:Y:S02]  /*05e0*/  IMAD R6, R7, R6, RZ ;  /* 0x0000000607067224 */ /* 0x000fe400078e02ff */
[----:B------:R-:W-:Y:S01]  /*05f0*/  IMAD.MOV.U32 R7, RZ, RZ, RZ ;  /* 0x000000ffff077224 */ /* 0x000fe200078e00ff */
[----:B------:R-:W-:-:S04]  /*0600*/  SHF.R.S32.HI R8, RZ, 0x1f, R5 ;  /* 0x0000001fff087819 */ /* 0x000fc80000011405 */
[----:B------:R-:W-:Y:S05]  /*0610*/  @!P0 BRA `(.L_x_40) ;  /* 0x0000000400808947 */ /* 0x000fea0003800000 */
[----:B------:R-:W0:Y:S01]  /*0620*/  LDC.64 R10, c[0x0][0x3c8] ;  /* 0x0000f200ff0a7b82 */ /* 0x000e220000000a00 */
[----:B------:R-:W-:Y:S01]  /*0630*/  LOP3.LUT R7, R2, 0x7ffffffc, RZ, 0xc0, !PT ;  /* 0x7ffffffc02077812 */ /* 0x000fe200078ec0ff */
[----:B------:R-:W-:Y:S02]  /*0640*/  IMAD.MOV.U32 R23, RZ, RZ, RZ ;  /* 0x000000ffff177224 */ /* 0x000fe400078e00ff */
[----:B------:R-:W-:Y:S02]  /*0650*/  IMAD.MOV.U32 R9, RZ, RZ, R0 ;  /* 0x000000ffff097224 */ /* 0x000fe400078e0000 */
[----:B------:R-:W-:-:S07]  /*0660*/  IMAD.MOV R22, RZ, RZ, -R7 ;  /* 0x000000ffff167224 */ /* 0x000fce00078e0a07 */
.L_x_49:
[C---:B0-----:R-:W-:Y:S01]  /*0670*/  IMAD.WIDE R14, R9.reuse, 0x4, R10 ;  /* 0x00000004090e7825 */ /* 0x041fe200078e020a */
[----:B------:R-:W0:Y:S04]  /*0680*/  LDC.64 R16, c[0x0][0x3b0] ;  /* 0x0000ec00ff107b82 */ /* 0x000e280000000a00 */
[----:B------:R-:W2:Y:S01]  /*0690*/  LDG.E.CONSTANT R21, desc[UR4][R14.64] ;  /* 0x000000040e157981 */ /* 0x000ea2000c1e9900 */
[----:B------:R-:W-:Y:S01]  /*06a0*/  BSSY.RECONVERGENT B2, `(.L_x_41) ;  /* 0x0000014000027945 */ /* 0x000fe20003800200 */
[----:B0-----:R-:W-:Y:S01]  /*06b0*/  IMAD.WIDE R16, R9, 0x4, R16 ;  /* 0x0000000409107825 */ /* 0x001fe200078e0210 */
[----:B--2---:R-:W-:-:S13]  /*06c0*/  ISETP.NE.AND P0, PT, R21, -0x1, PT ;  /* 0xffffffff1500780c */ /* 0x004fda0003f05270 */
        /* <DEDUP_REMOVED lines=11> */
[----:B------:R-:W-:Y:S02]  /*0780*/  LEA R20, P1, R21, UR10, 0x2 ;  /* 0x0000000a15147c11 */ /* 0x000fe4000f8210ff */
[----:B------:R-:W-:Y:S02]  /*0790*/  LEA.HI.X R19, R19, UR9, R26, 0x2, P0 ;  /* 0x0000000913137c11 */ /* 0x000fe400080f141a */
[----:B------:R-:W-:-:S03]  /*07a0*/  LEA.HI.X R21, R21, UR11, R24, 0x2, P1 ;  /* 0x0000000b15157c11 */ /* 0x000fc600088f1418 */
[----:B------:R-:W2:Y:S04]  /*07b0*/  LDG.E.CONSTANT R18, desc[UR4][R18.64] ;  /* 0x0000000412127981 */ /* 0x000ea8000c1e9900 */
[----:B------:R-:W2:Y:S02]  /*07c0*/  LDG.E.CONSTANT R20, desc[UR4][R20.64] ;  /* 0x0000000414147981 */ /* 0x000ea4000c1e9900 */
[----:B--2---:R-:W-:-:S07]  /*07d0*/  FFMA R23, R18, R20, R23 ;  /* 0x0000001412177223 */ /* 0x004fce0000000017 */
.L_x_42:
[----:B------:R-:W-:Y:S05]  /*07e0*/  BSYNC.RECONVERGENT B2 ;  /* 0x0000000000027941 */ /* 0x000fea0003800200 */
.L_x_41:
        /* <DEDUP_REMOVED lines=26> */
.L_x_44:
[----:B------:R-:W-:Y:S05]  /*0990*/  BSYNC.RECONVERGENT B2 ;  /* 0x0000000000027941 */ /* 0x000fea0003800200 */
.L_x_43:
        /* <DEDUP_REMOVED lines=18> */
.L_x_46:
[----:B------:R-:W-:Y:S05]  /*0ac0*/  BSYNC.RECONVERGENT B2 ;  /* 0x0000000000027941 */ /* 0x000fea0003800200 */
.L_x_45:
        /* <DEDUP_REMOVED lines=18> */
.L_x_48:
[----:B------:R-:W-:Y:S05]  /*0bf0*/  BSYNC.RECONVERGENT B2 ;  /* 0x0000000000027941 */ /* 0x000fea0003800200 */
.L_x_47:
[----:B------:R-:W-:Y:S01]  /*0c00*/  VIADD R9, R9, 0x4 ;  /* 0x0000000409097836 */ /* 0x000fe20000000000 */
[----:B------:R-:W-:Y:S06]  /*0c10*/  @P0 BRA `(.L_x_49) ;  /* 0xfffffff800940947 */ /* 0x000fec000383ffff */
.L_x_40:
[----:B------:R-:W-:Y:S05]  /*0c20*/  BSYNC.RECONVERGENT B1 ;  /* 0x0000000000017941 */ /* 0x000fea0003800200 */
.L_x_39:
        /* <DEDUP_REMOVED lines=35> */
.L_x_53:
[----:B------:R-:W-:Y:S05]  /*0e60*/  BSYNC.RECONVERGENT B2 ;  /* 0x0000000000027941 */ /* 0x000fea0003800200 */
.L_x_52:
        /* <DEDUP_REMOVED lines=21> */
.L_x_55:
[----:B------:R-:W-:Y:S05]  /*0fc0*/  BSYNC.RECONVERGENT B2 ;  /* 0x0000000000027941 */ /* 0x000fea0003800200 */
.L_x_54:
[----:B------:R-:W-:-:S07]  /*0fd0*/  VIADD R7, R7, 0x2 ;  /* 0x0000000207077836 */ /* 0x000fce0000000000 */
.L_x_51:
[----:B------:R-:W-:Y:S05]  /*0fe0*/  BSYNC.RECONVERGENT B1 ;  /* 0x0000000000017941 */ /* 0x000fea0003800200 */
.L_x_50:
        /* <DEDUP_REMOVED lines=23> */
[----:B--2---:R-:W-:Y:S02]  /*1160*/  LEA R4, P1, R7, UR16, 0x2 ;  /* 0x0000001007047c11 */ /* 0x004fe4000f8210ff */
[----:B---3--:R-:W-:Y:S02]  /*1170*/  LEA R2, P0, R3, UR14, 0x2 ;  /* 0x0000000e03027c11 */ /* 0x008fe4000f8010ff */
[----:B------:R-:W-:Y:S02]  /*1180*/  LEA.HI.X R5, R7, UR17, R8, 0x2, P1 ;  /* 0x0000001107057c11 */ /* 0x000fe400088f1408 */
[----:B------:R-:W-:-:S03]  /*1190*/  LEA.HI.X R3, R3, UR15, R0, 0x2, P0 ;  /* 0x0000000f03037c11 */ /* 0x000fc600080f1400 */
[----:B------:R-:W2:Y:S04]  /*11a0*/  LDG.E.CONSTANT R4, desc[UR4][R4.64] ;  /* 0x0000000404047981 */ /* 0x000ea8000c1e9900 */
[----:B------:R-:W2:Y:S02]  /*11b0*/  LDG.E.CONSTANT R2, desc[UR4][R2.64] ;  /* 0x0000000402027981 */ /* 0x000ea4000c1e9900 */
[----:B--2---:R-:W-:-:S07]  /*11c0*/  FFMA R23, R2, R4, R23 ;  /* 0x0000000402177223 */ /* 0x004fce0000000017 */
.L_x_38:
[----:B------:R-:W-:Y:S05]  /*11d0*/  BSYNC.RECONVERGENT B0 ;  /* 0x0000000000007941 */ /* 0x000fea0003800200 */
.L_x_37:
[----:B------:R-:W-:Y:S01]  /*11e0*/  STG.E desc[UR4][R12.64], R23 ;  /* 0x000000170c007986 */ /* 0x000fe2000c101904 */
[----:B------:R-:W-:Y:S05]  /*11f0*/  EXIT ;  /* 0x000000000000794d */ /* 0x000fea0003800000 */
.L_x_56:
        /* <DEDUP_REMOVED lines=16> */
.L_x_77:


//--------------------- .text._Z33depth_attn_weight_grad_bev_kerneliiiiiPKfS0_PKiS2_S2_S2_Pf --------------------------
	.section	.text._Z33depth_attn_weight_grad_bev_kerneliiiiiPKfS0_PKiS2_S2_S2_Pf,"ax",@progbits
	.align	128
        .global         _Z33depth_attn_weight_grad_bev_kerneliiiiiPKfS0_PKiS2_S2_S2_Pf
        .type           _Z33depth_attn_weight_grad_bev_kerneliiiiiPKfS0_PKiS2_S2_S2_Pf,@function
        .size           _Z33depth_attn_weight_grad_bev_kerneliiiiiPKfS0_PKiS2_S2_S2_Pf,(.L_x_78 - _Z33depth_attn_weight_grad_bev_kerneliiiiiPKfS0_PKiS2_S2_S2_Pf)
        .other          _Z33depth_attn_weight_grad_bev_kerneliiiiiPKfS0_PKiS2_S2_S2_Pf,@"STO_CUDA_ENTRY STV_DEFAULT"
_Z33depth_attn_weight_grad_bev_kerneliiiiiPKfS0_PKiS2_S2_S2_Pf:
.text._Z33depth_attn_weight_grad_bev_kerneliiiiiPKfS0_PKiS2_S2_S2_Pf:
        /* <DEDUP_REMOVED lines=113> */
.L_x_61:
        /* <DEDUP_REMOVED lines=8> */
[----:B------:R-:W-:-:S04]  /*0790*/  LEA R6, P1, R10, UR4, 0x2 ;  /* 0x000000040a067c11 */ /* 0x000fc8000f8210ff */
[----:B------:R-:W-:Y:S01]  /*07a0*/  LEA.HI.X R7, R10, UR5, R7, 0x2, P1 ;  /* 0x000000050a077c11 */ /* 0x000fe200088f1407 */
[----:B---3--:R-:W-:-:S04]  /*07b0*/  IMAD R11, R11, R0, RZ ;  /* 0x000000000b0b7224 */ /* 0x008fc800078e02ff */
[----:B------:R0:W2:Y:S01]  /*07c0*/  LDG.E.CONSTANT R24, desc[UR6][R6.64] ;  /* 0x0000000606187981 */ /* 0x0000a2000c1e9900 */
[----:B------:R-:W-:Y:S01]  /*07d0*/  IADD3 R12, P1, PT, R15, R11, RZ ;  /* 0x0000000b0f0c7210 */ /* 0x000fe20007f3e0ff */
[----:B0-----:R-:W-:Y:S02]  /*07e0*/  IMAD.MOV.U32 R6, RZ, RZ, R22 ;  /* 0x000000ffff067224 */ /* 0x001fe400078e0016 */
[----:B------:R-:W-:Y:S01]  /*07f0*/  IMAD.MOV.U32 R7, RZ, RZ, R27 ;  /* 0x000000ffff077224 */ /* 0x000fe200078e001b */
[----:B------:R-:W-:-:S04]  /*0800*/  LEA.HI.X.SX32 R11, R11, R16, 0x1, P1 ;  /* 0x000000100b0b7211 */ /* 0x000fc800008f0eff */
[----:B------:R-:W2:Y:S01]  /*0810*/  LDG.E.CONSTANT R26, desc[UR6][R6.64] ;  /* 0x00000006061a7981 */ /* 0x000ea2000c1e9900 */
[----:B------:R-:W-:-:S03]  /*0820*/  LEA R10, P1, R12, UR4, 0x2 ;  /* 0x000000040c0a7c11 */ /* 0x000fc6000f8210ff */
[----:B------:R-:W3:Y:S01]  /*0830*/  LDG.E.CONSTANT R27, desc[UR6][R6.64+0x4] ;  /* 0x00000406061b7981 */ /* 0x000ee2000c1e9900 */
[----:B------:R-:W-:Y:S01]  /*0840*/  LEA.HI.X R11, R12, UR5, R11, 0x2, P1 ;  /* 0x000000050c0b7c11 */ /* 0x000fe200088f140b */
[----:B----4-:R-:W-:Y:S02]  /*0850*/  IMAD R13, R13, R0, RZ ;  /* 0x000000000d0d7224 */ /* 0x010fe400078e02ff */
[----:B------:R-:W4:Y:S04]  /*0860*/  LDG.E.CONSTANT R29, desc[UR6][R6.64+0xc] ;  /* 0x00000c06061d7981 */ /* 0x000f28000c1e9900 */
[----:B------:R0:W3:Y:S01]  /*0870*/  LDG.E.CONSTANT R22, desc[UR6][R10.64] ;  /* 0x000000060a167981 */ /* 0x0000e2000c1e9900 */
        /* <DEDUP_REMOVED lines=10> */
[----:B------:R-:W-:-:S04]  /*0920*/  LEA R10, P1, R24, UR4, 0x2 ;  /* 0x00000004180a7c11 */ /* 0x000fc8000f8210ff */
[----:B------:R-:W-:Y:S02]  /*0930*/  LEA.HI.X R11, R24, UR5, R11, 0x2, P1 ;  /* 0x00000005180b7c11 */ /* 0x000fe400088f140b */
[----:B------:R-:W4:Y:S01]  /*0940*/  LDG.E.CONSTANT R24, desc[UR6][R6.64+0x8] ;  /* 0x0000080606187981 */ /* 0x000f22000c1e9900 */
[----:B---3--:R-:W-:-:S03]  /*0950*/  FFMA R26, R22, R27, R23 ;  /* 0x0000001b161a7223 */ /* 0x008fc60000000017 */
[----:B------:R-:W2:Y:S04]  /*0960*/  LDG.E.CONSTANT R27, desc[UR6][R8.64+0x4] ;  /* 0x00000406081b7981 */ /* 0x000ea8000c1e9900 */
[----:B------:R-:W3:Y:S04]  /*0970*/  LDG.E.CONSTANT R22, desc[UR6][R8.64+0x8] ;  /* 0x0000080608167981 */ /* 0x000ee8000c1e9900 */
[----:B------:R0:W3:Y:S04]  /*0980*/  LDG.E.CONSTANT R10, desc[UR6][R10.64] ;  /* 0x000000060a0a7981 */ /* 0x0000e8000c1e9900 */
[----:B------:R1:W3:Y:S01]  /*0990*/  LDG.E.CONSTANT R23, desc[UR6][R8.64+0xc] ;  /* 0x00000c0608177981 */ /* 0x0002e2000c1e9900 */
[----:B-----5:R-:W-:-:S05]  /*09a0*/  IMAD R12, R25, R0, RZ ;  /* 0x00000000190c7224 */ /* 0x020fca00078e02ff */
[----:B------:R-:W-:Y:S01]  /*09b0*/  IADD3 R25, P1, PT, R15, R12, RZ ;  /* 0x0000000c0f197210 */ /* 0x000fe20007f3e0ff */
[----:B----4-:R-:W-:-:S03]  /*09c0*/  FFMA R26, R13, R24, R26 ;  /* 0x000000180d1a7223 */ /* 0x010fc6000000001a */
[----:B------:R-:W-:Y:S02]  /*09d0*/  LEA.HI.X.SX32 R24, R12, R16, 0x1, P1 ;  /* 0x000000100c187211 */ /* 0x000fe400008f0eff */
[----:B------:R-:W-:Y:S01]  /*09e0*/  LEA R12, P1, R25, UR4, 0x2 ;  /* 0x00000004190c7c11 */ /* 0x000fe2000f8210ff */
[----:B--2---:R-:W-:-:S03]  /*09f0*/  IMAD R27, R27, R0, RZ ;  /* 0x000000001b1b7224 */ /* 0x004fc600078e02ff */
[----:B------:R-:W-:Y:S01]  /*0a00*/  LEA.HI.X R13, R25, UR5, R24, 0x2, P1 ;  /* 0x00000005190d7c11 */ /* 0x000fe200088f1418 */
[----:B---3--:R-:W-:Y:S01]  /*0a10*/  IMAD R24, R22, R0, RZ ;  /* 0x0000000016187224 */ /* 0x008fe200078e02ff */
[----:B0-----:R-:W-:Y:S01]  /*0a20*/  IADD3 R11, P1, PT, R15, R27, RZ ;  /* 0x0000001b0f0b7210 */ /* 0x001fe20007f3e0ff */
[----:B------:R-:W-:-:S03]  /*0a30*/  FFMA R22, R10, R29, R26 ;  /* 0x0000001d0a167223 */ /* 0x000fc6000000001a */
[----:B------:R-:W-:Y:S01]  /*0a40*/  IADD3 R28, P2, PT, R15, R24, RZ ;  /* 0x000000180f1c7210 */ /* 0x000fe20007f5e0ff */
[----:B------:R0:W2:Y:S01]  /*0a50*/  LDG.E.CONSTANT R25, desc[UR6][R12.64] ;  /* 0x000000060c197981 */ /* 0x0000a2000c1e9900 */
[----:B-1----:R-:W-:Y:S01]  /*0a60*/  LEA.HI.X.SX32 R9, R27, R16, 0x1, P1 ;  /* 0x000000101b097211 */ /* 0x002fe200008f0eff */
[----:B------:R-:W-:Y:S01]  /*0a70*/  IMAD R26, R23, R0, RZ ;  /* 0x00000000171a7224 */ /* 0x000fe200078e02ff */
[----:B------:R-:W-:Y:S02]  /*0a80*/  LEA R8, P1, R11, UR4, 0x2 ;  /* 0x000000040b087c11 */ /* 0x000fe4000f8210ff */
[----:B------:R-:W-:Y:S02]  /*0a90*/  LEA.HI.X.SX32 R27, R24, R16, 0x1, P2 ;  /* 0x00000010181b7211 */ /* 0x000fe400010f0eff */
[----:B------:R-:W-:Y:S01]  /*0aa0*/  LEA R10, P2, R28, UR4, 0x2 ;  /* 0x000000041c0a7c11 */ /* 0x000fe2000f8410ff */
[----:B------:R-:W2:Y:S01]  /*0ab0*/  LDG.E.CONSTANT R24, desc[UR6][R6.64+0x10] ;  /* 0x0000100606187981 */ /* 0x000ea2000c1e9900 */
[----:B------:R-:W-:-:S02]  /*0ac0*/  IADD3 R23, P3, PT, R15, R26, RZ ;  /* 0x0000001a0f177210 */ /* 0x000fc40007f7e0ff */
[----:B------:R-:W-:Y:S02]  /*0ad0*/  LEA.HI.X R9, R11, UR5, R9, 0x2, P1 ;  /* 0x000000050b097c11 */ /* 0x000fe400088f1409 */
[----:B------:R-:W-:Y:S02]  /*0ae0*/  LEA.HI.X R11, R28, UR5, R27, 0x2, P2 ;  /* 0x000000051c0b7c11 */ /* 0x000fe400090f141b */
[----:B------:R-:W-:Y:S01]  /*0af0*/  LEA.HI.X.SX32 R26, R26, R16, 0x1, P3 ;  /* 0x000000101a1a7211 */ /* 0x000fe200018f0eff */
[----:B------:R-:W3:Y:S01]  /*0b00*/  LDG.E.CONSTANT R8, desc[UR6][R8.64] ;  /* 0x0000000608087981 */ /* 0x000ee2000c1e9900 */
[----:B0-----:R-:W-:-:S03]  /*0b10*/  LEA R12, P1, R23, UR4, 0x2 ;  /* 0x00000004170c7c11 */ /* 0x001fc6000f8210ff */
[----:B------:R-:W3:Y:S01]  /*0b20*/  LDG.E.CONSTANT R27, desc[UR6][R6.64+0x14] ;  /* 0x00001406061b7981 */ /* 0x000ee2000c1e9900 */
[----:B------:R-:W-:-:S03]  /*0b30*/  LEA.HI.X R13, R23, UR5, R26, 0x2, P1 ;  /* 0x00000005170d7c11 */ /* 0x000fc600088f141a */
[----:B------:R-:W4:Y:S04]  /*0b40*/  LDG.E.CONSTANT R10, desc[UR6][R10.64] ;  /* 0x000000060a0a7981 */ /* 0x000f28000c1e9900 */
[----:B------:R-:W4:Y:S04]  /*0b50*/  LDG.E.CONSTANT R23, desc[UR6][R6.64+0x18] ;  /* 0x0000180606177981 */ /* 0x000f28000c1e9900 */
[----:B------:R-:W5:Y:S04]  /*0b60*/  LDG.E.CONSTANT R12, desc[UR6][R12.64] ;  /* 0x000000060c0c7981 */ /* 0x000f68000c1e9900 */
[----:B------:R-:W5:Y:S01]  /*0b70*/  LDG.E.CONSTANT R26, desc[UR6][R6.64+0x1c] ;  /* 0x00001c06061a7981 */ /* 0x000f62000c1e9900 */
[----:B------:R-:W-:-:S05]  /*0b80*/  VIADD R20, R20, 0x8 ;  /* 0x0000000814147836 */ /* 0x000fca0000000000 */
[----:B------:R-:W-:Y:S01]  /*0b90*/  ISETP.NE.AND P1, PT, R20, RZ, PT ;  /* 0x000000ff1400720c */ /* 0x000fe20003f25270 */
[----:B------:R-:W-:Y:S02]  /*0ba0*/  VIADD R17, R17, 0x8 ;  /* 0x0000000811117836 */ /* 0x000fe40000000000 */
[----:B--2---:R-:W-:Y:S01]  /*0bb0*/  FFMA R25, R25, R24, R22 ;  /* 0x0000001819197223 */ /* 0x004fe20000000016 */
[----:B------:R-:W-:-:S03]  /*0bc0*/  IADD3 R22, P2, PT, R6, 0x20, RZ ;  /* 0x0000002006167810 */ /* 0x000fc60007f5e0ff */
[----:B---3--:R-:W-:Y:S02]  /*0bd0*/  FFMA R25, R8, R27, R25 ;  /* 0x0000001b08197223 */ /* 0x008fe40000000019 */
[----:B------:R-:W-:Y:S02]  /*0be0*/  IMAD.X R27, RZ, RZ, R7, P2 ;  /* 0x000000ffff1b7224 */ /* 0x000fe400010e0607 */
[----:B----4-:R-:W-:-:S04]  /*0bf0*/  FFMA R23, R10, R23, R25 ;  /* 0x000000170a177223 */ /* 0x010fc80000000019 */
[----:B-----5:R-:W-:Y:S01]  /*0c00*/  FFMA R23, R12, R26, R23 ;  /* 0x0000001a0c177223 */ /* 0x020fe20000000017 */
[----:B------:R-:W-:Y:S06]  /*0c10*/  @P1 BRA `(.L_x_61) ;  /* 0xfffffff800bc1947 */ /* 0x000fec000383ffff */
.L_x_60:
[----:B------:R-:W-:Y:S05]  /*0c20*/  BSYNC.RECONVERGENT B1 ;  /* 0x0000000000017941 */ /* 0x000fea0003800200 */
.L_x_59:
        /* <DEDUP_REMOVED lines=28> */
[----:B------:R-:W-:Y:S02]  /*0df0*/  LEA.HI.X R3, R21, UR11, R24, 0x2, P1 ;  /* 0x0000000b15037c11 */ /* 0x000fe400088f1418 */
[----:B------:R-:W-:Y:S02]  /*0e00*/  IADD3 R11, P1, PT, R15, R10, RZ ;  /* 0x0000000a0f0b7210 */ /* 0x000fe40007f3e0ff */
[C---:B------:R-:W-:Y:S01]  /*0e10*/  LEA R6, P2, R7.reuse, UR10, 0x2 ;  /* 0x0000000a07067c11 */ /* 0x040fe2000f8410ff */
[----:B0-----:R-:W-:Y:S02]  /*0e20*/  IMAD.MOV.U32 R8, RZ, RZ, R22 ;  /* 0x000000ffff087224 */ /* 0x001fe400078e0016 */
[----:B------:R-:W-:Y:S01]  /*0e30*/  IMAD.MOV.U32 R9, RZ, RZ, R27 ;  /* 0x000000ffff097224 */ /* 0x000fe200078e001b */
[----:B------:R-:W-:Y:S01]  /*0e40*/  LEA.HI.X.SX32 R24, R10, R16, 0x1, P1 ;  /* 0x000000100a187211 */ /* 0x000fe200008f0eff */
[----:B------:R-:W3:Y:S01]  /*0e50*/  LDG.E.CONSTANT R3, desc[UR6][R2.64] ;  /* 0x0000000602037981 */ /* 0x000ee2000c1e9900 */
[----:B------:R-:W-:-:S03]  /*0e60*/  LEA.HI.X R7, R7, UR11, R20, 0x2, P2 ;  /* 0x0000000b07077c11 */ /* 0x000fc600090f1414 */
[----:B------:R-:W2:Y:S01]  /*0e70*/  LDG.E.CONSTANT R13, desc[UR6][R8.64] ;  /* 0x00000006080d7981 */ /* 0x000ea2000c1e9900 */
[----:B------:R-:W-:-:S03]  /*0e80*/  LEA R10, P1, R11, UR10, 0x2 ;  /* 0x0000000a0b0a7c11 */ /* 0x000fc6000f8210ff */
[----:B------:R-:W3:Y:S01]  /*0e90*/  LDG.E.CONSTANT R20, desc[UR6][R8.64+0x4] ;  /* 0x0000040608147981 */ /* 0x000ee2000c1e9900 */
[----:B------:R-:W-:-:S03]  /*0ea0*/  LEA.HI.X R11, R11, UR11, R24, 0x2, P1 ;  /* 0x0000000b0b0b7c11 */ /* 0x000fc600088f1418 */
        /* <DEDUP_REMOVED lines=11> */
.L_x_63:
[----:B------:R-:W-:Y:S05]  /*0f60*/  BSYNC.RECONVERGENT B1 ;  /* 0x0000000000017941 */ /* 0x000fea0003800200 */
.L_x_62:
        /* <DEDUP_REMOVED lines=33> */
.L_x_65:
[----:B------:R-:W-:Y:S05]  /*1180*/  BSYNC.RECONVERGENT B1 ;  /* 0x0000000000017941 */ /* 0x000fea0003800200 */
.L_x_64:
        /* <DEDUP_REMOVED lines=15> */
.L_x_58:
[----:B------:R-:W-:Y:S05]  /*1280*/  BSYNC.RECONVERGENT B0 ;  /* 0x0000000000007941 */ /* 0x000fea0003800200 */
.L_x_57:
[----:B------:R-:W-:Y:S01]  /*1290*/  STG.E desc[UR6][R4.64], R23 ;  /* 0x0000001704007986 */ /* 0x000fe2000c101906 */
[----:B------:R-:W-:Y:S05]  /*12a0*/  EXIT ;  /* 0x000000000000794d */ /* 0x000fea0003800000 */
.L_x_66:
        /* <DEDUP_REMOVED lines=13> */
.L_x_78:


//--------------------- .text._Z24depth_attn_weight_kerneliiiiiPKfS0_PKiS2_S2_S2_PiPbPf --------------------------
	.section	.text._Z24depth_attn_weight_kerneliiiiiPKfS0_PKiS2_S2_S2_PiPbPf,"ax",@progbits
	.align	128
        .global         _Z24depth_attn_weight_kerneliiiiiPKfS0_PKiS2_S2_S2_PiPbPf
        .type           _Z24depth_attn_weight_kerneliiiiiPKfS0_PKiS2_S2_S2_PiPbPf,@function
        .size           _Z24depth_attn_weight_kerneliiiiiPKfS0_PKiS2_S2_S2_PiPbPf,(.L_x_79 - _Z24depth_attn_weight_kerneliiiiiPKfS0_PKiS2_S2_S2_PiPbPf)
        .other          _Z24depth_attn_weight_kerneliiiiiPKfS0_PKiS2_S2_S2_PiPbPf,@"STO_CUDA_ENTRY STV_DEFAULT"
_Z24depth_attn_weight_kerneliiiiiPKfS0_PKiS2_S2_S2_PiPbPf:
.text._Z24depth_attn_weight_kerneliiiiiPKfS0_PKiS2_S2_S2_PiPbPf:
        /* <DEDUP_REMOVED lines=15> */
[----:B------:R-:W0:Y:S08]  /*00f0*/  LDC.64 R4, c[0x0][0x3b8] ;  /* 0x0000ee00ff047b82 */ /* 0x000e300000000a00 */
[----:B------:R-:W1:Y:S08]  /*0100*/  LDC.64 R6, c[0x0][0x3b0] ;  /* 0x0000ec00ff067b82 */ /* 0x000e700000000a00 */
[----:B------:R-:W2:Y:S01]  /*0110*/  LDC.64 R8, c[0x0][0x3a8] ;  /* 0x0000ea00ff087b82 */ /* 0x000ea20000000a00 */
[----:B------:R-:W-:Y:S01]  /*0120*/  ISETP.NE.AND P0, PT, RZ, UR4, PT ;  /* 0x00000004ff007c0c */ /* 0x000fe2000bf05270 */
[----:B------:R-:W3:Y:S01]  /*0130*/  LDCU UR5, c[0x0][0x390] ;  /* 0x00007200ff0577ac */ /* 0x000ee20008000800 */
[----:B------:R-:W4:Y:S01]  /*0140*/  LDCU UR11, c[0x0][0x380] ;  /* 0x00007000ff0b77ac */ /* 0x000f220008000800 */
[----:B0-----:R-:W-:Y:S01]  /*0150*/  IMAD.WIDE.U32 R4, R3, 0x4, R4 ;  /* 0x0000000403047825 */ /* 0x001fe200078e0004 */
[----:B------:R-:W0:Y:S05]  /*0160*/  LDCU UR6, c[0x0][0x388] ;  /* 0x00007100ff0677ac */ /* 0x000e2a0008000800 */
[----:B------:R-:W5:Y:S04]  /*0170*/  LDG.E.CONSTANT R5, desc[UR8][R4.64] ;  /* 0x0000000804057981 */ /* 0x000f68000c1e9900 */
[----:B------:R-:W4:Y:S01]  /*0180*/  @!P0 LDC.64 R14, c[0x0][0x3d0] ;  /* 0x0000f400ff0e8b82 */ /* 0x000f220000000a00 */
[----:B------:R-:W4:Y:S01]  /*0190*/  LDCU.64 UR12, c[0x0][0x3a0] ;  /* 0x00007400ff0c77ac */ /* 0x000f220008000a00 */
[----:B------:R-:W4:Y:S06]  /*01a0*/  LDCU.64 UR14, c[0x0][0x398] ;  /* 0x00007300ff0e77ac */ /* 0x000f2c0008000a00 */
[----:B------:R-:W0:Y:S01]  /*01b0*/  @!P0 LDC.64 R10, c[0x0][0x3c8] ;  /* 0x0000f200ff0a8b82 */ /* 0x000e220000000a00 */
[----:B------:R-:W4:Y:S01]  /*01c0*/  LDCU.64 UR16, c[0x0][0x3d8] ;  /* 0x00007b00ff1077ac */ /* 0x000f220008000a00 */
[----:B-----5:R-:W-:-:S05]  /*01d0*/  IADD3 R3, PT, PT, R5, R0, RZ ;  /* 0x0000000005037210 */ /* 0x020fca0007ffe0ff */
[----:B-1----:R-:W-:-:S04]  /*01e0*/  IMAD.WIDE R6, R3, 0x4, R6 ;  /* 0x0000000403067825 */ /* 0x002fc800078e0206 */
[C---:B--2---:R-:W-:Y:S01]  /*01f0*/  IMAD.WIDE R8, R3.reuse, 0x4, R8 ;  /* 0x0000000403087825 */ /* 0x044fe200078e0208 */
[----:B------:R-:W4:Y:S05]  /*0200*/  LDG.E.CONSTANT R12, desc[UR8][R6.64] ;  /* 0x00000008060c7981 */ /* 0x000f2a000c1e9900 */
[----:B------:R-:W2:Y:S01]  /*0210*/  LDG.E.CONSTANT R8, desc[UR8][R8.64] ;  /* 0x0000000808087981 */ /* 0x000ea2000c1e9900 */
[----:B---3--:R-:W-:Y:S01]  /*0220*/  UIMAD UR7, UR4, UR5, URZ ;  /* 0x00000005040772a4 */ /* 0x008fe2000f8e02ff */
[----:B0-----:R-:W-:Y:S01]  /*0230*/  @!P0 IMAD.WIDE R4, R3, 0x4, R10 ;  /* 0x0000000403048825 */ /* 0x001fe200078e020a */
[----:B------:R-:W-:-:S03]  /*0240*/  UIMAD UR4, UR4, UR6, URZ ;  /* 0x00000006040472a4 */ /* 0x000fc6000f8e02ff */
[----:B------:R-:W-:Y:S01]  /*0250*/  HFMA2 R17, -RZ, RZ, 0, 0 ;  /* 0x00000000ff117431 */ /* 0x000fe200000001ff */
[----:B------:R-:W-:Y:S01]  /*0260*/  USHF.R.S32.HI UR10, URZ, 0x1f, UR7 ;  /* 0x0000001fff0a7899 */ /* 0x000fe20008011407 */
[----:B------:R-:W-:Y:S01]  /*0270*/  IMAD R3, R2, UR6, RZ ;  /* 0x0000000602037c24 */ /* 0x000fe2000f8e02ff */
[----:B------:R0:W-:Y:S01]  /*0280*/  @!P0 STG.E desc[UR8][R4.64], R0 ;  /* 0x0000000004008986 */ /* 0x0001e2000c101908 */
[----:B------:R-:W-:Y:S02]  /*0290*/  UISETP.GE.AND UP0, UPT, UR5, 0x1, UPT ;  /* 0x000000010500788c */ /* 0x000fe4000bf06270 */
[----:B------:R-:W-:Y:S01]  /*02a0*/  USHF.R.S32.HI UR6, URZ, 0x1f, UR4 ;  /* 0x0000001fff067899 */ /* 0x000fe20008011404 */
[C---:B----4-:R-:W-:Y:S01]  /*02b0*/  @!P0 IADD3 R6, P1, PT, R12.reuse, R14, RZ ;  /* 0x0000000e0c068210 */ /* 0x050fe20007f3e0ff */
[C---:B------:R-:W-:Y:S02]  /*02c0*/  IMAD R2, R12.reuse, UR11, RZ ;  /* 0x0000000b0c027c24 */ /* 0x040fe4000f8e02ff */
[----:B------:R-:W-:Y:S01]  /*02d0*/  IMAD R3, R3, R12, RZ ;  /* 0x0000000c03037224 */ /* 0x000fe200078e02ff */
[----:B------:R-:W-:Y:S01]  /*02e0*/  @!P0 LEA.HI.X.SX32 R7, R12, R15, 0x1, P1 ;  /* 0x0000000f0c078211 */ /* 0x000fe200008f0eff */
[----:B--2---:R-:W-:-:S04]  /*02f0*/  IMAD R8, R8, UR11, RZ ;  /* 0x0000000b08087c24 */ /* 0x004fc8000f8e02ff */
[----:B------:R1:W-:Y:S01]  /*0300*/  @!P0 STG.E.U8 desc[UR8][R6.64], RZ ;  /* 0x000000ff06008986 */ /* 0x0003e2000c101108 */
[----:B------:R-:W-:-:S04]  /*0310*/  IADD3 R9, P1, PT, R8, UR7, RZ ;  /* 0x0000000708097c10 */ /* 0x000fc8000ff3e0ff */
[----:B------:R-:W-:Y:S02]  /*0320*/  LEA.HI.X.SX32 R8, R8, UR10, 0x1, P1 ;  /* 0x0000000a08087c11 */ /* 0x000fe400088f0eff */
[----:B0-----:R-:W-:-:S04]  /*0330*/  LEA R4, P0, R9, UR12, 0x2 ;  /* 0x0000000c09047c11 */ /* 0x001fc8000f8010ff */
[----:B------:R-:W-:Y:S02]  /*0340*/  LEA.HI.X R5, R9, UR13, R8, 0x2, P0 ;  /* 0x0000000d09057c11 */ /* 0x000fe400080f1408 */
[C---:B------:R-:W-:Y:S02]  /*0350*/  IADD3 R8, P2, PT, R2.reuse, UR7, RZ ;  /* 0x0000000702087c10 */ /* 0x040fe4000ff5e0ff */
[----:B------:R-:W-:Y:S02]  /*0360*/  IADD3 R0, P0, P1, R3, UR4, R0 ;  /* 0x0000000403007c10 */ /* 0x000fe4000f91e000 */
[----:B------:R-:W-:Y:S02]  /*0370*/  SHF.R.S32.HI R3, RZ, 0x1f, R3 ;  /* 0x0000001fff037819 */ /* 0x000fe40000011403 */
[----:B-1----:R-:W-:Y:S02]  /*0380*/  LEA.HI.X.SX32 R7, R2, UR10, 0x1, P2 ;  /* 0x0000000a02077c11 */ /* 0x002fe400090f0eff */
        /* <DEDUP_REMOVED lines=14> */
.L_x_69:
        /* <DEDUP_REMOVED lines=44> */
[----:B-1----:R-:W-:-:S03]  /*0730*/  IADD3 R4, P0, PT, R4, 0x40, RZ ;  /* 0x0000004004047810 */ /* 0x002fc60007f1e0ff */
[----:B------:R-:W-:Y:S01]  /*0740*/  IMAD.X R7, RZ, RZ, R7, P1 ;  /* 0x000000ffff077224 */ /* 0x000fe200008e0607 */
        /* <DEDUP_REMOVED lines=9> */
.L_x_68:
        /* <DEDUP_REMOVED lines=21> */
[----:B0-----:R-:W-:-:S04]  /*0930*/  IADD3 R6, P1, PT, R6, 0x20, RZ ;  /* 0x0000002006067810 */ /* 0x001fc80007f3e0ff */
[----:B------:R-:W-:Y:S01]  /*0940*/  IADD3.X R7, PT, PT, RZ, R7, RZ, P1, !PT ;  /* 0x00000007ff077210 */ /* 0x000fe20000ffe4ff */
[----:B--2---:R-:W-:-:S04]  /*0950*/  FFMA R10, R10, R12, R17 ;  /* 0x0000000c0a0a7223 */ /* 0x004fc80000000011 */
[----:B---3--:R-:W-:-:S04]  /*0960*/  FFMA R10, R13, R14, R10 ;  /* 0x0000000e0d0a7223 */ /* 0x008fc8000000000a */
[----:B----4-:R-:W-:-:S04]  /*0970*/  FFMA R10, R15, R16, R10 ;  /* 0x000000100f0a7223 */ /* 0x010fc8000000000a */
[----:B-----5:R-:W-:-:S04]  /*0980*/  FFMA R10, R19, R18, R10 ;  /* 0x00000012130a7223 */ /* 0x020fc8000000000a */
[----:B------:R-:W-:-:S04]  /*0990*/  FFMA R10, R21, R20, R10 ;  /* 0x00000014150a7223 */ /* 0x000fc8000000000a */
[----:B------:R-:W-:Y:S01]  /*09a0*/  FFMA R23, R23, R22, R10 ;  /* 0x0000001617177223 */ /* 0x000fe2000000000a */
[----:B------:R-:W-:-:S04]  /*09b0*/  IADD3 R10, P0, PT, R4, 0x20, RZ ;  /* 0x00000020040a7810 */ /* 0x000fc80007f1e0ff */
[----:B-1----:R-:W-:Y:S01]  /*09c0*/  IADD3.X R5, PT, PT, RZ, R5, RZ, P0, !PT ;  /* 0x00000005ff057210 */ /* 0x002fe200007fe4ff */
[----:B------:R-:W-:Y:S02]  /*09d0*/  IMAD.MOV.U32 R4, RZ, RZ, R10 ;  /* 0x000000ffff047224 */ /* 0x000fe400078e000a */
[----:B------:R-:W-:-:S04]  /*09e0*/  FFMA R11, R8, R11, R23 ;  /* 0x0000000b080b7223 */ /* 0x000fc80000000017 */
[----:B------:R-:W-:-:S07]  /*09f0*/  FFMA R17, R0, R9, R11 ;  /* 0x0000000900117223 */ /* 0x000fce000000000b */
.L_x_70:
        /* <DEDUP_REMOVED lines=12> */
[----:B------:R0:W5:Y:S01]  /*0ac0*/  LDG.E.CONSTANT R14, desc[UR8][R4.64+0xc] ;  /* 0x00000c08040e7981 */ /* 0x000162000c1e9900 */
[----:B--2---:R-:W-:Y:S01]  /*0ad0*/  FFMA R0, R0, R8, R17 ;  /* 0x0000000800007223 */ /* 0x004fe20000000011 */
[----:B------:R-:W-:-:S04]  /*0ae0*/  IADD3 R8, P0, PT, R4, 0x10, RZ ;  /* 0x0000001004087810 */ /* 0x000fc80007f1e0ff */
[----:B0-----:R-:W-:Y:S01]  /*0af0*/  MOV R4, R8 ;  /* 0x0000000800047202 */ /* 0x001fe20000000f00 */
[----:B---3--:R-:W-:Y:S01]  /*0b00*/  FFMA R9, R9, R10, R0 ;  /* 0x0000000a09097223 */ /* 0x008fe20000000000 */
[----:B------:R-:W-:-:S04]  /*0b10*/  IADD3 R0, P1, PT, R6, 0x10, RZ ;  /* 0x0000001006007810 */ /* 0x000fc80007f3e0ff */
[----:B------:R-:W-:Y:S01]  /*0b20*/  MOV R6, R0 ;  /* 0x0000000000067202 */ /* 0x000fe20000000f00 */
[----:B----4-:R-:W-:Y:S01]  /*0b30*/  FFMA R12, R12, R11, R9 ;  /* 0x0000000b0c0c7223 */ /* 0x010fe20000000009 */
[----:B------:R-:W-:Y:S02]  /*0b40*/  IADD3.X R9, PT, PT, RZ, R7, RZ, P1, !PT ;  /* 0x00000007ff097210 */ /* 0x000fe40000ffe4ff */
[----:B------:R-:W-:-:S03]  /*0b50*/  IADD3.X R11, PT, PT, RZ, R5, RZ, P0, !PT ;  /* 0x00000005ff0b7210 */ /* 0x000fc600007fe4ff */
[----:B------:R-:W-:Y:S01]  /*0b60*/  IMAD.MOV.U32 R7, RZ, RZ, R9 ;  /* 0x000000ffff077224 */ /* 0x000fe200078e0009 */
[----:B------:R-:W-:Y:S01]  /*0b70*/  MOV R5, R11 ;  /* 0x0000000b00057202 */ /* 0x000fe20000000f00 */
[----:B-----5:R-:W-:-:S07]  /*0b80*/  FFMA R17, R13, R14, R12 ;  /* 0x0000000e0d117223 */ /* 0x020fce000000000c */
.L_x_71:
[----:B------:R-:W-:Y:S05]  /*0b90*/  BRA.U !UP1, `(.L_x_67) ;  /* 0x00000001092c7547 */ /* 0x000fea000b800000 */
[----:B------:R-:W-:-:S12]  /*0ba0*/  UIADD3 UR4, UPT, UPT, -UR4, URZ, URZ ;  /* 0x000000ff04047290 */ /* 0x000fd8000fffe1ff */
.L_x_72:
        /* <DEDUP_REMOVED lines=10> */
.L_x_67:
[----:B------:R-:W-:Y:S01]  /*0c50*/  STG.E desc[UR8][R2.64], R17 ;  /* 0x0000001102007986 */ /* 0x000fe2000c101908 */
[----:B------:R-:W-:Y:S05]  /*0c60*/  EXIT ;  /* 0x000000000000794d */ /* 0x000fea0003800000 */
.L_x_73:
        /* <DEDUP_REMOVED lines=9> */
.L_x_79:


//--------------------- .nv.shared.reserved.0     --------------------------
	.section	.nv.shared.reserved.0,"aw",@nobits
	.weak		__nv_reservedSMEM_offset_0_alias
	.size		__nv_reservedSMEM_offset_0_alias, 0, 64
	.other		__nv_reservedSMEM_offset_0_alias,@"STO_CUDA_RESERVED_SHARED STV_DEFAULT"
__nv_reservedSMEM_offset_0_alias:
	.zero		0
	.zero		64


//--------------------- .nv.constant0._Z31depth_attn_output_grad_v_kerneliiiiiPKfS0_PKiS2_S2_S2_S2_Pf --------------------------
	.section	.nv.constant0._Z31depth_attn_output_grad_v_kerneliiiiiPKfS0_PKiS2_S2_S2_S2_Pf,"a",@progbits
	.sectionflags	@""
	.align	4
.nv.constant0._Z31depth_attn_output_grad_v_kerneliiiiiPKfS0_PKiS2_S2_S2_S2_Pf:
	.zero		984


//--------------------- .nv.constant0._Z31depth_attn_output_grad_w_kerneliiiiiPKfS0_PKiS2_S2_S2_Pf --------------------------
	.section	.nv.constant0._Z31depth_attn_output_grad_w_kerneliiiiiPKfS0_PKiS2_S2_S2_Pf,"a",@progbits
	.sectionflags	@""
	.align	4
.nv.constant0._Z31depth_attn_output_grad_w_kerneliiiiiPKfS0_PKiS2_S2_S2_Pf:
	.zero		976


//--------------------- .nv.constant0._Z24depth_attn_output_kerneliiiiiPKfS0_PKiS2_S2_S2_Pf --------------------------
	.section	.nv.constant0._Z24depth_attn_output_kerneliiiiiPKfS0_PKiS2_S2_S2_Pf,"a",@progbits
	.sectionflags	@""
	.align	4
.nv.constant0._Z24depth_attn_output_kerneliiiiiPKfS0_PKiS2_S2_S2_Pf:
	.zero		976


//--------------------- .nv.constant0._Z31depth_attn_weight_grad_k_kerneliiiiiPKfS0_PKiS2_S2_S2_S2_Pf --------------------------
	.section	.nv.constant0._Z31depth_attn_weight_grad_k_kerneliiiiiPKfS0_PKiS2_S2_S2_S2_Pf,"a",@progbits
	.sectionflags	@""
	.align	4
.nv.constant0._Z31depth_attn_weight_grad_k_kerneliiiiiPKfS0_PKiS2_S2_S2_S2_Pf:
	.zero		984


//--------------------- .nv.constant0._Z33depth_attn_weight_grad_bev_kerneliiiiiPKfS0_PKiS2_S2_S2_Pf --------------------------
	.section	.nv.constant0._Z33depth_attn_weight_grad_bev_kerneliiiiiPKfS0_PKiS2_S2_S2_Pf,"a",@progbits
	.sectionflags	@""
	.align	4
.nv.constant0._Z33depth_attn_weight_grad_bev_kerneliiiiiPKfS0_PKiS2_S2_S2_Pf:
	.zero		976


//--------------------- .nv.constant0._Z24depth_attn_weight_kerneliiiiiPKfS0_PKiS2_S2_S2_PiPbPf --------------------------
	.section	.nv.constant0._Z24depth_attn_weight_kerneliiiiiPKfS0_PKiS2_S2_S2_PiPbPf,"a",@progbits
	.sectionflags	@""
	.align	4
.nv.constant0._Z24depth_attn_weight_kerneliiiiiPKfS0_PKiS2_S2_S2_PiPbPf:
	.zero		992


//--------------------- SYMBOLS --------------------------

	.type		.nv.reservedSmem.offset0,@object
	.size		.nv.reservedSmem.offset0,0x4
